//
// Generated by NVIDIA NVVM Compiler
//
// Compiler Build ID: CL-36424714
// Cuda compilation tools, release 13.0, V13.0.88
// Based on NVVM 20.0.0
//

.version 9.0
.target sm_100
.address_size 64

	// .globl	_Z12resizeKernelP6uchar3S0_iiii

.visible .entry _Z12resizeKernelP6uchar3S0_iiii(
	.param .u64 .ptr .align 1 _Z12resizeKernelP6uchar3S0_iiii_param_0,
	.param .u64 .ptr .align 1 _Z12resizeKernelP6uchar3S0_iiii_param_1,
	.param .u32 _Z12resizeKernelP6uchar3S0_iiii_param_2,
	.param .u32 _Z12resizeKernelP6uchar3S0_iiii_param_3,
	.param .u32 _Z12resizeKernelP6uchar3S0_iiii_param_4,
	.param .u32 _Z12resizeKernelP6uchar3S0_iiii_param_5
)
{
	.reg .pred 	%p<4>;
	.reg .b16 	%rs<13>;
	.reg .b32 	%r<33>;
	.reg .b32 	%f<46>;
	.reg .b64 	%rd<15>;

	ld.param.u64 	%rd1, [_Z12resizeKernelP6uchar3S0_iiii_param_0];
	ld.param.u64 	%rd2, [_Z12resizeKernelP6uchar3S0_iiii_param_1];
	ld.param.u32 	%r3, [_Z12resizeKernelP6uchar3S0_iiii_param_2];
	ld.param.u32 	%r4, [_Z12resizeKernelP6uchar3S0_iiii_param_3];
	ld.param.u32 	%r5, [_Z12resizeKernelP6uchar3S0_iiii_param_4];
	ld.param.u32 	%r7, [_Z12resizeKernelP6uchar3S0_iiii_param_5];
	mov.u32 	%r8, %ctaid.x;
	mov.u32 	%r9, %ntid.x;
	mov.u32 	%r10, %tid.x;
	mad.lo.s32 	%r1, %r8, %r9, %r10;
	mov.u32 	%r11, %ctaid.y;
	mov.u32 	%r12, %ntid.y;
	mov.u32 	%r13, %tid.y;
	mad.lo.s32 	%r14, %r11, %r12, %r13;
	setp.ge.s32 	%p1, %r1, %r5;
	setp.ge.s32 	%p2, %r14, %r7;
	or.pred  	%p3, %p1, %p2;
	@%p3 bra 	$L__BB0_2;
	cvta.to.global.u64 	%rd3, %rd1;
	cvta.to.global.u64 	%rd4, %rd2;
	cvt.rn.f32.s32 	%f1, %r1;
	cvt.rn.f32.s32 	%f2, %r3;
	mul.f32 	%f3, %f1, %f2;
	cvt.rn.f32.s32 	%f4, %r5;
	div.rn.f32 	%f5, %f3, %f4;
	cvt.rn.f32.u32 	%f6, %r14;
	cvt.rn.f32.s32 	%f7, %r4;
	mul.f32 	%f8, %f6, %f7;
	cvt.rn.f32.u32 	%f9, %r7;
	div.rn.f32 	%f10, %f8, %f9;
	cvt.rzi.s32.f32 	%r15, %f5;
	cvt.rzi.s32.f32 	%r16, %f10;
	add.s32 	%r17, %r15, 1;
	add.s32 	%r18, %r3, -1;
	min.s32 	%r19, %r17, %r18;
	add.s32 	%r20, %r16, 1;
	add.s32 	%r21, %r4, -1;
	min.s32 	%r22, %r20, %r21;
	cvt.rn.f32.s32 	%f11, %r15;
	sub.f32 	%f12, %f5, %f11;
	cvt.rn.f32.s32 	%f13, %r16;
	sub.f32 	%f14, %f10, %f13;
	mul.lo.s32 	%r23, %r16, %r3;
	add.s32 	%r24, %r23, %r15;
	mul.wide.s32 	%rd5, %r24, 3;
	add.s64 	%rd6, %rd3, %rd5;
	ld.global.u8 	%rs1, [%rd6];
	ld.global.u8 	%rs2, [%rd6+1];
	ld.global.u8 	%rs3, [%rd6+2];
	add.s32 	%r25, %r23, %r19;
	mul.wide.s32 	%rd7, %r25, 3;
	add.s64 	%rd8, %rd3, %rd7;
	ld.global.u8 	%rs4, [%rd8];
	ld.global.u8 	%rs5, [%rd8+1];
	ld.global.u8 	%rs6, [%rd8+2];
	mul.lo.s32 	%r26, %r22, %r3;
	add.s32 	%r27, %r26, %r15;
	mul.wide.s32 	%rd9, %r27, 3;
	add.s64 	%rd10, %rd3, %rd9;
	ld.global.u8 	%rs7, [%rd10];
	ld.global.u8 	%rs8, [%rd10+1];
	ld.global.u8 	%rs9, [%rd10+2];
	add.s32 	%r28, %r26, %r19;
	mul.wide.s32 	%rd11, %r28, 3;
	add.s64 	%rd12, %rd3, %rd11;
	ld.global.u8 	%rs10, [%rd12];
	ld.global.u8 	%rs11, [%rd12+1];
	ld.global.u8 	%rs12, [%rd12+2];
	mov.f32 	%f15, 0f3F800000;
	sub.f32 	%f16, %f15, %f12;
	sub.f32 	%f17, %f15, %f14;
	mul.f32 	%f18, %f16, %f17;
	cvt.rn.f32.u16 	%f19, %rs1;
	mul.f32 	%f20, %f12, %f17;
	cvt.rn.f32.u16 	%f21, %rs4;
	mul.f32 	%f22, %f20, %f21;
	fma.rn.f32 	%f23, %f18, %f19, %f22;
	mul.f32 	%f24, %f16, %f14;
	cvt.rn.f32.u16 	%f25, %rs7;
	fma.rn.f32 	%f26, %f24, %f25, %f23;
	mul.f32 	%f27, %f12, %f14;
	cvt.rn.f32.u16 	%f28, %rs10;
	fma.rn.f32 	%f29, %f27, %f28, %f26;
	cvt.rzi.u32.f32 	%r29, %f29;
	cvt.rn.f32.u16 	%f30, %rs2;
	cvt.rn.f32.u16 	%f31, %rs5;
	mul.f32 	%f32, %f20, %f31;
	fma.rn.f32 	%f33, %f18, %f30, %f32;
	cvt.rn.f32.u16 	%f34, %rs8;
	fma.rn.f32 	%f35, %f24, %f34, %f33;
	cvt.rn.f32.u16 	%f36, %rs11;
	fma.rn.f32 	%f37, %f27, %f36, %f35;
	cvt.rzi.u32.f32 	%r30, %f37;
	cvt.rn.f32.u16 	%f38, %rs3;
	cvt.rn.f32.u16 	%f39, %rs6;
	mul.f32 	%f40, %f20, %f39;
	fma.rn.f32 	%f41, %f18, %f38, %f40;
	cvt.rn.f32.u16 	%f42, %rs9;
	fma.rn.f32 	%f43, %f24, %f42, %f41;
	cvt.rn.f32.u16 	%f44, %rs12;
	fma.rn.f32 	%f45, %f27, %f44, %f43;
	cvt.rzi.u32.f32 	%r31, %f45;
	mad.lo.s32 	%r32, %r5, %r14, %r1;
	mul.wide.s32 	%rd13, %r32, 3;
	add.s64 	%rd14, %rd4, %rd13;
	st.global.u8 	[%rd14], %r29;
	st.global.u8 	[%rd14+1], %r30;
	st.global.u8 	[%rd14+2], %r31;
$L__BB0_2:
	ret;

}
	// .globl	_Z15normalizeKernelP6uchar3Pfiif
.visible .entry _Z15normalizeKernelP6uchar3Pfiif(
	.param .u64 .ptr .align 1 _Z15normalizeKernelP6uchar3Pfiif_param_0,
	.param .u64 .ptr .align 1 _Z15normalizeKernelP6uchar3Pfiif_param_1,
	.param .u32 _Z15normalizeKernelP6uchar3Pfiif_param_2,
	.param .u32 _Z15normalizeKernelP6uchar3Pfiif_param_3,
	.param .f32 _Z15normalizeKernelP6uchar3Pfiif_param_4
)
{
	.reg .pred 	%p<4>;
	.reg .b16 	%rs<4>;
	.reg .b32 	%r<15>;
	.reg .b32 	%f<8>;
	.reg .b64 	%rd<9>;

	ld.param.u64 	%rd1, [_Z15normalizeKernelP6uchar3Pfiif_param_0];
	ld.param.u64 	%rd2, [_Z15normalizeKernelP6uchar3Pfiif_param_1];
	ld.param.u32 	%r3, [_Z15normalizeKernelP6uchar3Pfiif_param_2];
	ld.param.u32 	%r4, [_Z15normalizeKernelP6uchar3Pfiif_param_3];
	ld.param.f32 	%f1, [_Z15normalizeKernelP6uchar3Pfiif_param_4];
	mov.u32 	%r6, %ctaid.x;
	mov.u32 	%r7, %ntid.x;
	mov.u32 	%r8, %tid.x;
	mad.lo.s32 	%r1, %r6, %r7, %r8;
	mov.u32 	%r9, %ctaid.y;
	mov.u32 	%r10, %ntid.y;
	mov.u32 	%r11, %tid.y;
	mad.lo.s32 	%r12, %r9, %r10, %r11;
	setp.ge.s32 	%p1, %r1, %r3;
	setp.ge.s32 	%p2, %r12, %r4;
	or.pred  	%p3, %p1, %p2;
	@%p3 bra 	$L__BB1_2;
	cvta.to.global.u64 	%rd3, %rd1;
	cvta.to.global.u64 	%rd4, %rd2;
	mad.lo.s32 	%r13, %r3, %r12, %r1;
	mul.wide.s32 	%rd5, %r13, 3;
	add.s64 	%rd6, %rd3, %rd5;
	ld.global.u8 	%rs1, [%rd6];
	ld.global.u8 	%rs2, [%rd6+1];
	ld.global.u8 	%rs3, [%rd6+2];
	cvt.rn.f32.u16 	%f2, %rs1;
	mul.f32 	%f3, %f1, %f2;
	mul.lo.s32 	%r14, %r13, 3;
	mul.wide.s32 	%rd7, %r14, 4;
	add.s64 	%rd8, %rd4, %rd7;
	st.global.f32 	[%rd8], %f3;
	cvt.rn.f32.u16 	%f4, %rs2;
	mul.f32 	%f5, %f1, %f4;
	st.global.f32 	[%rd8+4], %f5;
	cvt.rn.f32.u16 	%f6, %rs3;
	mul.f32 	%f7, %f1, %f6;
	st.global.f32 	[%rd8+8], %f7;
$L__BB1_2:
	ret;

}
	// .globl	_Z14hwcToChwKernelPfS_ii
.visible .entry _Z14hwcToChwKernelPfS_ii(
	.param .u64 .ptr .align 1 _Z14hwcToChwKernelPfS_ii_param_0,
	.param .u64 .ptr .align 1 _Z14hwcToChwKernelPfS_ii_param_1,
	.param .u32 _Z14hwcToChwKernelPfS_ii_param_2,
	.param .u32 _Z14hwcToChwKernelPfS_ii_param_3
)
{
	.reg .pred 	%p<4>;
	.reg .b32 	%r<16>;
	.reg .b32 	%f<4>;
	.reg .b64 	%rd<12>;

	ld.param.u64 	%rd1, [_Z14hwcToChwKernelPfS_ii_param_0];
	ld.param.u64 	%rd2, [_Z14hwcToChwKernelPfS_ii_param_1];
	ld.param.u32 	%r3, [_Z14hwcToChwKernelPfS_ii_param_2];
	ld.param.u32 	%r5, [_Z14hwcToChwKernelPfS_ii_param_3];
	mov.u32 	%r6, %ctaid.x;
	mov.u32 	%r7, %ntid.x;
	mov.u32 	%r8, %tid.x;
	mad.lo.s32 	%r1, %r6, %r7, %r8;
	mov.u32 	%r9, %ctaid.y;
	mov.u32 	%r10, %ntid.y;
	mov.u32 	%r11, %tid.y;
	mad.lo.s32 	%r12, %r9, %r10, %r11;
	setp.ge.s32 	%p1, %r1, %r3;
	setp.ge.s32 	%p2, %r12, %r5;
	or.pred  	%p3, %p1, %p2;
	@%p3 bra 	$L__BB2_2;
	cvta.to.global.u64 	%rd3, %rd1;
	cvta.to.global.u64 	%rd4, %rd2;
	mad.lo.s32 	%r13, %r3, %r12, %r1;
	mul.lo.s32 	%r14, %r13, 3;
	mul.wide.s32 	%rd5, %r14, 4;
	add.s64 	%rd6, %rd3, %rd5;
	ld.global.f32 	%f1, [%rd6];
	mul.wide.s32 	%rd7, %r13, 4;
	add.s64 	%rd8, %rd4, %rd7;
	st.global.f32 	[%rd8], %f1;
	ld.global.f32 	%f2, [%rd6+4];
	mul.lo.s32 	%r15, %r5, %r3;
	mul.wide.s32 	%rd9, %r15, 4;
	add.s64 	%rd10, %rd8, %rd9;
	st.global.f32 	[%rd10], %f2;
	ld.global.f32 	%f3, [%rd6+8];
	add.s64 	%rd11, %rd10, %rd9;
	st.global.f32 	[%rd11], %f3;
$L__BB2_2:
	ret;

}
	// .globl	_Z14padImageKernelPfS_iiiiiif
.visible .entry _Z14padImageKernelPfS_iiiiiif(
	.param .u64 .ptr .align 1 _Z14padImageKernelPfS_iiiiiif_param_0,
	.param .u64 .ptr .align 1 _Z14padImageKernelPfS_iiiiiif_param_1,
	.param .u32 _Z14padImageKernelPfS_iiiiiif_param_2,
	.param .u32 _Z14padImageKernelPfS_iiiiiif_param_3,
	.param .u32 _Z14padImageKernelPfS_iiiiiif_param_4,
	.param .u32 _Z14padImageKernelPfS_iiiiiif_param_5,
	.param .u32 _Z14padImageKernelPfS_iiiiiif_param_6,
	.param .u32 _Z14padImageKernelPfS_iiiiiif_param_7,
	.param .f32 _Z14padImageKernelPfS_iiiiiif_param_8
)
{
	.reg .pred 	%p<11>;
	.reg .b32 	%r<23>;
	.reg .b32 	%f<3>;
	.reg .b64 	%rd<11>;

	ld.param.u64 	%rd2, [_Z14padImageKernelPfS_iiiiiif_param_0];
	ld.param.u64 	%rd3, [_Z14padImageKernelPfS_iiiiiif_param_1];
	ld.param.u32 	%r4, [_Z14padImageKernelPfS_iiiiiif_param_2];
	ld.param.u32 	%r5, [_Z14padImageKernelPfS_iiiiiif_param_3];
	ld.param.u32 	%r6, [_Z14padImageKernelPfS_iiiiiif_param_4];
	ld.param.u32 	%r9, [_Z14padImageKernelPfS_iiiiiif_param_5];
	ld.param.u32 	%r7, [_Z14padImageKernelPfS_iiiiiif_param_6];
	ld.param.u32 	%r8, [_Z14padImageKernelPfS_iiiiiif_param_7];
	ld.param.f32 	%f1, [_Z14padImageKernelPfS_iiiiiif_param_8];
	cvta.to.global.u64 	%rd1, %rd3;
	mov.u32 	%r11, %ctaid.x;
	mov.u32 	%r12, %ntid.x;
	mov.u32 	%r13, %tid.x;
	mad.lo.s32 	%r1, %r11, %r12, %r13;
	mov.u32 	%r14, %ctaid.y;
	mov.u32 	%r15, %ntid.y;
	mov.u32 	%r16, %tid.y;
	mad.lo.s32 	%r17, %r14, %r15, %r16;
	setp.ge.s32 	%p1, %r1, %r6;
	setp.ge.s32 	%p2, %r17, %r9;
	or.pred  	%p3, %p1, %p2;
	@%p3 bra 	$L__BB3_4;
	mad.lo.s32 	%r3, %r6, %r17, %r1;
	setp.ge.s32 	%p4, %r1, %r8;
	add.s32 	%r18, %r8, %r4;
	setp.lt.s32 	%p5, %r1, %r18;
	setp.ge.s32 	%p6, %r17, %r7;
	and.pred  	%p7, %p4, %p6;
	and.pred  	%p8, %p7, %p5;
	add.s32 	%r19, %r7, %r5;
	setp.lt.s32 	%p9, %r17, %r19;
	and.pred  	%p10, %p8, %p9;
	@%p10 bra 	$L__BB3_3;
	mul.wide.s32 	%rd9, %r3, 4;
	add.s64 	%rd10, %rd1, %rd9;
	st.global.f32 	[%rd10], %f1;
	bra.uni 	$L__BB3_4;
$L__BB3_3:
	sub.s32 	%r20, %r1, %r8;
	sub.s32 	%r21, %r17, %r7;
	mad.lo.s32 	%r22, %r21, %r4, %r20;
	cvta.to.global.u64 	%rd4, %rd2;
	mul.wide.s32 	%rd5, %r22, 4;
	add.s64 	%rd6, %rd4, %rd5;
	ld.global.f32 	%f2, [%rd6];
	mul.wide.s32 	%rd7, %r3, 4;
	add.s64 	%rd8, %rd1, %rd7;
	st.global.f32 	[%rd8], %f2;
$L__BB3_4:
	ret;

}
	// .globl	_Z14bgrToRgbKernelP6uchar3S0_ii
.visible .entry _Z14bgrToRgbKernelP6uchar3S0_ii(
	.param .u64 .ptr .align 1 _Z14bgrToRgbKernelP6uchar3S0_ii_param_0,
	.param .u64 .ptr .align 1 _Z14bgrToRgbKernelP6uchar3S0_ii_param_1,
	.param .u32 _Z14bgrToRgbKernelP6uchar3S0_ii_param_2,
	.param .u32 _Z14bgrToRgbKernelP6uchar3S0_ii_param_3
)
{
	.reg .pred 	%p<4>;
	.reg .b16 	%rs<4>;
	.reg .b32 	%r<14>;
	.reg .b64 	%rd<8>;

	ld.param.u64 	%rd1, [_Z14bgrToRgbKernelP6uchar3S0_ii_param_0];
	ld.param.u64 	%rd2, [_Z14bgrToRgbKernelP6uchar3S0_ii_param_1];
	ld.param.u32 	%r3, [_Z14bgrToRgbKernelP6uchar3S0_ii_param_2];
	ld.param.u32 	%r4, [_Z14bgrToRgbKernelP6uchar3S0_ii_param_3];
	mov.u32 	%r6, %ctaid.x;
	mov.u32 	%r7, %ntid.x;
	mov.u32 	%r8, %tid.x;
	mad.lo.s32 	%r1, %r6, %r7, %r8;
	mov.u32 	%r9, %ctaid.y;
	mov.u32 	%r10, %ntid.y;
	mov.u32 	%r11, %tid.y;
	mad.lo.s32 	%r12, %r9, %r10, %r11;
	setp.ge.s32 	%p1, %r1, %r3;
	setp.ge.s32 	%p2, %r12, %r4;
	or.pred  	%p3, %p1, %p2;
	@%p3 bra 	$L__BB4_2;
	cvta.to.global.u64 	%rd3, %rd1;
	cvta.to.global.u64 	%rd4, %rd2;
	mad.lo.s32 	%r13, %r3, %r12, %r1;
	mul.wide.s32 	%rd5, %r13, 3;
	add.s64 	%rd6, %rd3, %rd5;
	ld.global.u8 	%rs1, [%rd6];
	ld.global.u8 	%rs2, [%rd6+1];
	ld.global.u8 	%rs3, [%rd6+2];
	add.s64 	%rd7, %rd4, %rd5;
	st.global.u8 	[%rd7], %rs3;
	st.global.u8 	[%rd7+1], %rs2;
	st.global.u8 	[%rd7+2], %rs1;
$L__BB4_2:
	ret;

}


// ===== COMPILED SASS (sm_100) =====

	.target	sm_100

	.elftype	@"ET_EXEC"


//--------------------- .note.nv.tkinfo           --------------------------
	.section	.note.nv.tkinfo,"",@"SHT_NOTE"
	.sectionflags	@"SHF_NOTE_NV_TKINFO"
	.tkinfo
        /*0018*/ 	.word	0x00000002
        /*0030*/ 	.string	""
        /*0030*/ 	.string	"ptxas"
        /*0030*/ 	.string	"Cuda compilation tools, release 13.0, V13.0.88"
        /*0030*/ 	.string	"Build cuda_13.0.r13.0/compiler.36424714_0"
        /*0030*/ 	.string	"-arch sm_100 -m 64 "



//--------------------- .note.nv.cuinfo           --------------------------
	.section	.note.nv.cuinfo,"",@"SHT_NOTE"
	.sectionflags	@"SHF_NOTE_NV_CUINFO"
        /*0018*/ 	.short	0x0002
        /*001a*/ 	.short	0x0064
        /*001c*/ 	.short	0x0082
	.zero		2


//--------------------- .nv.info                  --------------------------
	.section	.nv.info,"",@"SHT_CUDA_INFO"
	.align	4


	//----- nvinfo : EIATTR_REGCOUNT
	.align		4
        /*0000*/ 	.byte	0x04, 0x2f
        /*0002*/ 	.short	(.L_1 - .L_0)
	.align		4
.L_0:
        /*0004*/ 	.word	index@(_Z12resizeKernelP6uchar3S0_iiii)
        /*0008*/ 	.word	0x0000001f


	//----- nvinfo : EIATTR_FRAME_SIZE
	.align		4
.L_1:
        /*000c*/ 	.byte	0x04, 0x11
        /*000e*/ 	.short	(.L_3 - .L_2)
	.align		4
.L_2:
        /*0010*/ 	.word	index@($__internal_0_$__cuda_sm3x_div_rn_noftz_f32_slowpath)
        /*0014*/ 	.word	0x00000000


	//----- nvinfo : EIATTR_FRAME_SIZE
	.align		4
.L_3:
        /*0018*/ 	.byte	0x04, 0x11
        /*001a*/ 	.short	(.L_5 - .L_4)
	.align		4
.L_4:
        /*001c*/ 	.word	index@(_Z12resizeKernelP6uchar3S0_iiii)
        /*0020*/ 	.word	0x00000000


	//----- nvinfo : EIATTR_REGCOUNT
	.align		4
.L_5:
        /*0024*/ 	.byte	0x04, 0x2f
        /*0026*/ 	.short	(.L_7 - .L_6)
	.align		4
.L_6:
        /*0028*/ 	.word	index@(_Z15normalizeKernelP6uchar3Pfiif)
        /*002c*/ 	.word	0x0000000e


	//----- nvinfo : EIATTR_FRAME_SIZE
	.align		4
.L_7:
        /*0030*/ 	.byte	0x04, 0x11
        /*0032*/ 	.short	(.L_9 - .L_8)
	.align		4
.L_8:
        /*0034*/ 	.word	index@(_Z15normalizeKernelP6uchar3Pfiif)
        /*0038*/ 	.word	0x00000000


	//----- nvinfo : EIATTR_REGCOUNT
	.align		4
.L_9:
        /*003c*/ 	.byte	0x04, 0x2f
        /*003e*/ 	.short	(.L_11 - .L_10)
	.align		4
.L_10:
        /*0040*/ 	.word	index@(_Z14hwcToChwKernelPfS_ii)
        /*0044*/ 	.word	0x00000012


	//----- nvinfo : EIATTR_FRAME_SIZE
	.align		4
.L_11:
        /*0048*/ 	.byte	0x04, 0x11
        /*004a*/ 	.short	(.L_13 - .L_12)
	.align		4
.L_12:
        /*004c*/ 	.word	index@(_Z14hwcToChwKernelPfS_ii)
        /*0050*/ 	.word	0x00000000


	//----- nvinfo : EIATTR_REGCOUNT
	.align		4
.L_13:
        /*0054*/ 	.byte	0x04, 0x2f
        /*0056*/ 	.short	(.L_15 - .L_14)
	.align		4
.L_14:
        /*0058*/ 	.word	index@(_Z14padImageKernelPfS_iiiiiif)
        /*005c*/ 	.word	0x0000000c


	//----- nvinfo : EIATTR_FRAME_SIZE
	.align		4
.L_15:
        /*0060*/ 	.byte	0x04, 0x11
        /*0062*/ 	.short	(.L_17 - .L_16)
	.align		4
.L_16:
        /*0064*/ 	.word	index@(_Z14padImageKernelPfS_iiiiiif)
        /*0068*/ 	.word	0x00000000


	//----- nvinfo : EIATTR_REGCOUNT
	.align		4
.L_17:
        /*006c*/ 	.byte	0x04, 0x2f
        /*006e*/ 	.short	(.L_19 - .L_18)
	.align		4
.L_18:
        /*0070*/ 	.word	index@(_Z14bgrToRgbKernelP6uchar3S0_ii)
        /*0074*/ 	.word	0x00000010


	//----- nvinfo : EIATTR_FRAME_SIZE
	.align		4
.L_19:
        /*0078*/ 	.byte	0x04, 0x11
        /*007a*/ 	.short	(.L_21 - .L_20)
	.align		4
.L_20:
        /*007c*/ 	.word	index@(_Z14bgrToRgbKernelP6uchar3S0_ii)
        /*0080*/ 	.word	0x00000000


	//----- nvinfo : EIATTR_MIN_STACK_SIZE
	.align		4
.L_21:
        /*0084*/ 	.byte	0x04, 0x12
        /*0086*/ 	.short	(.L_23 - .L_22)
	.align		4
.L_22:
        /*0088*/ 	.word	index@(_Z14bgrToRgbKernelP6uchar3S0_ii)
        /*008c*/ 	.word	0x00000000


	//----- nvinfo : EIATTR_MIN_STACK_SIZE
	.align		4
.L_23:
        /*0090*/ 	.byte	0x04, 0x12
        /*0092*/ 	.short	(.L_25 - .L_24)
	.align		4
.L_24:
        /*0094*/ 	.word	index@(_Z14padImageKernelPfS_iiiiiif)
        /*0098*/ 	.word	0x00000000


	//----- nvinfo : EIATTR_MIN_STACK_SIZE
	.align		4
.L_25:
        /*009c*/ 	.byte	0x04, 0x12
        /*009e*/ 	.short	(.L_27 - .L_26)
	.align		4
.L_26:
        /*00a0*/ 	.word	index@(_Z14hwcToChwKernelPfS_ii)
        /*00a4*/ 	.word	0x00000000


	//----- nvinfo : EIATTR_MIN_STACK_SIZE
	.align		4
.L_27:
        /*00a8*/ 	.byte	0x04, 0x12
        /*00aa*/ 	.short	(.L_29 - .L_28)
	.align		4
.L_28:
        /*00ac*/ 	.word	index@(_Z15normalizeKernelP6uchar3Pfiif)
        /*00b0*/ 	.word	0x00000000


	//----- nvinfo : EIATTR_MIN_STACK_SIZE
	.align		4
.L_29:
        /*00b4*/ 	.byte	0x04, 0x12
        /*00b6*/ 	.short	(.L_31 - .L_30)
	.align		4
.L_30:
        /*00b8*/ 	.word	index@(_Z12resizeKernelP6uchar3S0_iiii)
        /*00bc*/ 	.word	0x00000000
.L_31:


//--------------------- .nv.compat                --------------------------
	.section	.nv.compat,"",@"SHT_CUDA_COMPAT_INFO"
	.align	4
        /*0000*/ 	.byte	0x02, 0x09, 0x00, 0x00, 0x02, 0x02, 0x01, 0x00, 0x02, 0x05, 0x05, 0x00, 0x03, 0x07, 0x01, 0x01
        /*0010*/ 	.byte	0x02, 0x03, 0x00, 0x00, 0x02, 0x06, 0x01, 0x00, 0x04, 0x0b, 0x08, 0x00, 0x01, 0x00, 0x00, 0x00
        /*0020*/ 	.byte	0x00, 0x00, 0x00, 0x00


//--------------------- .nv.info._Z14bgrToRgbKernelP6uchar3S0_ii --------------------------
	.section	.nv.info._Z14bgrToRgbKernelP6uchar3S0_ii,"",@"SHT_CUDA_INFO"
	.sectionflags	@""
	.align	4


	//----- nvinfo : EIATTR_CUDA_API_VERSION
	.align		4
        /*0000*/ 	.byte	0x04, 0x37
        /*0002*/ 	.short	(.L_33 - .L_32)
.L_32:
        /*0004*/ 	.word	0x00000082


	//----- nvinfo : EIATTR_KPARAM_INFO
	.align		4
.L_33:
        /*0008*/ 	.byte	0x04, 0x17
        /*000a*/ 	.short	(.L_35 - .L_34)
.L_34:
        /*000c*/ 	.word	0x00000000
        /*0010*/ 	.short	0x0003
        /*0012*/ 	.short	0x0014
        /*0014*/ 	.byte	0x00, 0xf0, 0x11, 0x00


	//----- nvinfo : EIATTR_KPARAM_INFO
	.align		4
.L_35:
        /*0018*/ 	.byte	0x04, 0x17
        /*001a*/ 	.short	(.L_37 - .L_36)
.L_36:
        /*001c*/ 	.word	0x00000000
        /*0020*/ 	.short	0x0002
        /*0022*/ 	.short	0x0010
        /*0024*/ 	.byte	0x00, 0xf0, 0x11, 0x00


	//----- nvinfo : EIATTR_KPARAM_INFO
	.align		4
.L_37:
        /*0028*/ 	.byte	0x04, 0x17
        /*002a*/ 	.short	(.L_39 - .L_38)
.L_38:
        /*002c*/ 	.word	0x00000000
        /*0030*/ 	.short	0x0001
        /*0032*/ 	.short	0x0008
        /*0034*/ 	.byte	0x00, 0xf5, 0x21, 0x00


	//----- nvinfo : EIATTR_KPARAM_INFO
	.align		4
.L_39:
        /*0038*/ 	.byte	0x04, 0x17
        /*003a*/ 	.short	(.L_41 - .L_40)
.L_40:
        /*003c*/ 	.word	0x00000000
        /*0040*/ 	.short	0x0000
        /*0042*/ 	.short	0x0000
        /*0044*/ 	.byte	0x00, 0xf5, 0x21, 0x00


	//----- nvinfo : EIATTR_SPARSE_MMA_MASK
	.align		4
.L_41:
        /*0048*/ 	.byte	0x03, 0x50
        /*004a*/ 	.short	0x0000


	//----- nvinfo : EIATTR_MAXREG_COUNT
	.align		4
        /*004c*/ 	.byte	0x03, 0x1b
        /*004e*/ 	.short	0x00ff


	//----- nvinfo : EIATTR_MERCURY_ISA_VERSION
	.align		4
        /*0050*/ 	.byte	0x03, 0x5f
        /*0052*/ 	.short	0x0101


	//----- nvinfo : EIATTR_VRC_CTA_INIT_COUNT
	.align		4
        /*0054*/ 	.byte	0x02, 0x4a
	.zero		1
	.zero		1


	//----- nvinfo : EIATTR_EXIT_INSTR_OFFSETS
	.align		4
        /*0058*/ 	.byte	0x04, 0x1c
        /*005a*/ 	.short	(.L_43 - .L_42)


	//   ....[0]....
.L_42:
        /*005c*/ 	.word	0x000000c0


	//   ....[1]....
        /*0060*/ 	.word	0x00000190


	//----- nvinfo : EIATTR_CBANK_PARAM_SIZE
	.align		4
.L_43:
        /*0064*/ 	.byte	0x03, 0x19
        /*0066*/ 	.short	0x0018


	//----- nvinfo : EIATTR_PARAM_CBANK
	.align		4
        /*0068*/ 	.byte	0x04, 0x0a
        /*006a*/ 	.short	(.L_45 - .L_44)
	.align		4
.L_44:
        /*006c*/ 	.word	index@(.nv.constant0._Z14bgrToRgbKernelP6uchar3S0_ii)
        /*0070*/ 	.short	0x0380
        /*0072*/ 	.short	0x0018


	//----- nvinfo : EIATTR_SW_WAR
	.align		4
.L_45:
        /*0074*/ 	.byte	0x04, 0x36
        /*0076*/ 	.short	(.L_47 - .L_46)
.L_46:
        /*0078*/ 	.word	0x00000008
.L_47:


//--------------------- .nv.info._Z14padImageKernelPfS_iiiiiif --------------------------
	.section	.nv.info._Z14padImageKernelPfS_iiiiiif,"",@"SHT_CUDA_INFO"
	.sectionflags	@""
	.align	4


	//----- nvinfo : EIATTR_CUDA_API_VERSION
	.align		4
        /*0000*/ 	.byte	0x04, 0x37
        /*0002*/ 	.short	(.L_49 - .L_48)
.L_48:
        /*0004*/ 	.word	0x00000082


	//----- nvinfo : EIATTR_KPARAM_INFO
	.align		4
.L_49:
        /*0008*/ 	.byte	0x04, 0x17
        /*000a*/ 	.short	(.L_51 - .L_50)
.L_50:
        /*000c*/ 	.word	0x00000000
        /*0010*/ 	.short	0x0008
        /*0012*/ 	.short	0x0028
        /*0014*/ 	.byte	0x00, 0xf0, 0x11, 0x00


	//----- nvinfo : EIATTR_KPARAM_INFO
	.align		4
.L_51:
        /*0018*/ 	.byte	0x04, 0x17
        /*001a*/ 	.short	(.L_53 - .L_52)
.L_52:
        /*001c*/ 	.word	0x00000000
        /*0020*/ 	.short	0x0007
        /*0022*/ 	.short	0x0024
        /*0024*/ 	.byte	0x00, 0xf0, 0x11, 0x00


	//----- nvinfo : EIATTR_KPARAM_INFO
	.align		4
.L_53:
        /*0028*/ 	.byte	0x04, 0x17
        /*002a*/ 	.short	(.L_55 - .L_54)
.L_54:
        /*002c*/ 	.word	0x00000000
        /*0030*/ 	.short	0x0006
        /*0032*/ 	.short	0x0020
        /*0034*/ 	.byte	0x00, 0xf0, 0x11, 0x00


	//----- nvinfo : EIATTR_KPARAM_INFO
	.align		4
.L_55:
        /*0038*/ 	.byte	0x04, 0x17
        /*003a*/ 	.short	(.L_57 - .L_56)
.L_56:
        /*003c*/ 	.word	0x00000000
        /*0040*/ 	.short	0x0005
        /*0042*/ 	.short	0x001c
        /*0044*/ 	.byte	0x00, 0xf0, 0x11, 0x00


	//----- nvinfo : EIATTR_KPARAM_INFO
	.align		4
.L_57:
        /*0048*/ 	.byte	0x04, 0x17
        /*004a*/ 	.short	(.L_59 - .L_58)
.L_58:
        /*004c*/ 	.word	0x00000000
        /*0050*/ 	.short	0x0004
        /*0052*/ 	.short	0x0018
        /*0054*/ 	.byte	0x00, 0xf0, 0x11, 0x00


	//----- nvinfo : EIATTR_KPARAM_INFO
	.align		4
.L_59:
        /*0058*/ 	.byte	0x04, 0x17
        /*005a*/ 	.short	(.L_61 - .L_60)
.L_60:
        /*005c*/ 	.word	0x00000000
        /*0060*/ 	.short	0x0003
        /*0062*/ 	.short	0x0014
        /*0064*/ 	.byte	0x00, 0xf0, 0x11, 0x00


	//----- nvinfo : EIATTR_KPARAM_INFO
	.align		4
.L_61:
        /*0068*/ 	.byte	0x04, 0x17
        /*006a*/ 	.short	(.L_63 - .L_62)
.L_62:
        /*006c*/ 	.word	0x00000000
        /*0070*/ 	.short	0x0002
        /*0072*/ 	.short	0x0010
        /*0074*/ 	.byte	0x00, 0xf0, 0x11, 0x00


	//----- nvinfo : EIATTR_KPARAM_INFO
	.align		4
.L_63:
        /*0078*/ 	.byte	0x04, 0x17
        /*007a*/ 	.short	(.L_65 - .L_64)
.L_64:
        /*007c*/ 	.word	0x00000000
        /*0080*/ 	.short	0x0001
        /*0082*/ 	.short	0x0008
        /*0084*/ 	.byte	0x00, 0xf5, 0x21, 0x00


	//----- nvinfo : EIATTR_KPARAM_INFO
	.align		4
.L_65:
        /*0088*/ 	.byte	0x04, 0x17
        /*008a*/ 	.short	(.L_67 - .L_66)
.L_66:
        /*008c*/ 	.word	0x00000000
        /*0090*/ 	.short	0x0000
        /*0092*/ 	.short	0x0000
        /*0094*/ 	.byte	0x00, 0xf5, 0x21, 0x00


	//----- nvinfo : EIATTR_SPARSE_MMA_MASK
	.align		4
.L_67:
        /*0098*/ 	.byte	0x03, 0x50
        /*009a*/ 	.short	0x0000


	//----- nvinfo : EIATTR_MAXREG_COUNT
	.align		4
        /*009c*/ 	.byte	0x03, 0x1b
        /*009e*/ 	.short	0x00ff


	//----- nvinfo : EIATTR_MERCURY_ISA_VERSION
	.align		4
        /*00a0*/ 	.byte	0x03, 0x5f
        /*00a2*/ 	.short	0x0101


	//----- nvinfo : EIATTR_VRC_CTA_INIT_COUNT
	.align		4
        /*00a4*/ 	.byte	0x02, 0x4a
	.zero		1
	.zero		1


	//----- nvinfo : EIATTR_EXIT_INSTR_OFFSETS
	.align		4
        /*00a8*/ 	.byte	0x04, 0x1c
        /*00aa*/ 	.short	(.L_69 - .L_68)


	//   ....[0]....
.L_68:
        /*00ac*/ 	.word	0x000000c0


	//   ....[1]....
        /*00b0*/ 	.word	0x000001b0


	//   ....[2]....
        /*00b4*/ 	.word	0x00000250


	//----- nvinfo : EIATTR_CBANK_PARAM_SIZE
	.align		4
.L_69:
        /*00b8*/ 	.byte	0x03, 0x19
        /*00ba*/ 	.short	0x002c


	//----- nvinfo : EIATTR_PARAM_CBANK
	.align		4
        /*00bc*/ 	.byte	0x04, 0x0a
        /*00be*/ 	.short	(.L_71 - .L_70)
	.align		4
.L_70:
        /*00c0*/ 	.word	index@(.nv.constant0._Z14padImageKernelPfS_iiiiiif)
        /*00c4*/ 	.short	0x0380
        /*00c6*/ 	.short	0x002c


	//----- nvinfo : EIATTR_SW_WAR
	.align		4
.L_71:
        /*00c8*/ 	.byte	0x04, 0x36
        /*00ca*/ 	.short	(.L_73 - .L_72)
.L_72:
        /*00cc*/ 	.word	0x00000008
.L_73:


//--------------------- .nv.info._Z14hwcToChwKernelPfS_ii --------------------------
	.section	.nv.info._Z14hwcToChwKernelPfS_ii,"",@"SHT_CUDA_INFO"
	.sectionflags	@""
	.align	4


	//----- nvinfo : EIATTR_CUDA_API_VERSION
	.align		4
        /*0000*/ 	.byte	0x04, 0x37
        /*0002*/ 	.short	(.L_75 - .L_74)
.L_74:
        /*0004*/ 	.word	0x00000082


	//----- nvinfo : EIATTR_KPARAM_INFO
	.align		4
.L_75:
        /*0008*/ 	.byte	0x04, 0x17
        /*000a*/ 	.short	(.L_77 - .L_76)
.L_76:
        /*000c*/ 	.word	0x00000000
        /*0010*/ 	.short	0x0003
        /*0012*/ 	.short	0x0014
        /*0014*/ 	.byte	0x00, 0xf0, 0x11, 0x00


	//----- nvinfo : EIATTR_KPARAM_INFO
	.align		4
.L_77:
        /*0018*/ 	.byte	0x04, 0x17
        /*001a*/ 	.short	(.L_79 - .L_78)
.L_78:
        /*001c*/ 	.word	0x00000000
        /*0020*/ 	.short	0x0002
        /*0022*/ 	.short	0x0010
        /*0024*/ 	.byte	0x00, 0xf0, 0x11, 0x00


	//----- nvinfo : EIATTR_KPARAM_INFO
	.align		4
.L_79:
        /*0028*/ 	.byte	0x04, 0x17
        /*002a*/ 	.short	(.L_81 - .L_80)
.L_80:
        /*002c*/ 	.word	0x00000000
        /*0030*/ 	.short	0x0001
        /*0032*/ 	.short	0x0008
        /*0034*/ 	.byte	0x00, 0xf5, 0x21, 0x00


	//----- nvinfo : EIATTR_KPARAM_INFO
	.align		4
.L_81:
        /*0038*/ 	.byte	0x04, 0x17
        /*003a*/ 	.short	(.L_83 - .L_82)
.L_82:
        /*003c*/ 	.word	0x00000000
        /*0040*/ 	.short	0x0000
        /*0042*/ 	.short	0x0000
        /*0044*/ 	.byte	0x00, 0xf5, 0x21, 0x00


	//----- nvinfo : EIATTR_SPARSE_MMA_MASK
	.align		4
.L_83:
        /*0048*/ 	.byte	0x03, 0x50
        /*004a*/ 	.short	0x0000


	//----- nvinfo : EIATTR_MAXREG_COUNT
	.align		4
        /*004c*/ 	.byte	0x03, 0x1b
        /*004e*/ 	.short	0x00ff


	//----- nvinfo : EIATTR_MERCURY_ISA_VERSION
	.align		4
        /*0050*/ 	.byte	0x03, 0x5f
        /*0052*/ 	.short	0x0101


	//----- nvinfo : EIATTR_VRC_CTA_INIT_COUNT
	.align		4
        /*0054*/ 	.byte	0x02, 0x4a
	.zero		1
	.zero		1


	//----- nvinfo : EIATTR_EXIT_INSTR_OFFSETS
	.align		4
        /*0058*/ 	.byte	0x04, 0x1c
        /*005a*/ 	.short	(.L_85 - .L_84)


	//   ....[0]....
.L_84:
        /*005c*/ 	.word	0x000000c0


	//   ....[1]....
        /*0060*/ 	.word	0x000001d0


	//----- nvinfo : EIATTR_CBANK_PARAM_SIZE
	.align		4
.L_85:
        /*0064*/ 	.byte	0x03, 0x19
        /*0066*/ 	.short	0x0018


	//----- nvinfo : EIATTR_PARAM_CBANK
	.align		4
        /*0068*/ 	.byte	0x04, 0x0a
        /*006a*/ 	.short	(.L_87 - .L_86)
	.align		4
.L_86:
        /*006c*/ 	.word	index@(.nv.constant0._Z14hwcToChwKernelPfS_ii)
        /*0070*/ 	.short	0x0380
        /*0072*/ 	.short	0x0018


	//----- nvinfo : EIATTR_SW_WAR
	.align		4
.L_87:
        /*0074*/ 	.byte	0x04, 0x36
        /*0076*/ 	.short	(.L_89 - .L_88)
.L_88:
        /*0078*/ 	.word	0x00000008
.L_89:


//--------------------- .nv.info._Z15normalizeKernelP6uchar3Pfiif --------------------------
	.section	.nv.info._Z15normalizeKernelP6uchar3Pfiif,"",@"SHT_CUDA_INFO"
	.sectionflags	@""
	.align	4


	//----- nvinfo : EIATTR_CUDA_API_VERSION
	.align		4
        /*0000*/ 	.byte	0x04, 0x37
        /*0002*/ 	.short	(.L_91 - .L_90)
.L_90:
        /*0004*/ 	.word	0x00000082


	//----- nvinfo : EIATTR_KPARAM_INFO
	.align		4
.L_91:
        /*0008*/ 	.byte	0x04, 0x17
        /*000a*/ 	.short	(.L_93 - .L_92)
.L_92:
        /*000c*/ 	.word	0x00000000
        /*0010*/ 	.short	0x0004
        /*0012*/ 	.short	0x0018
        /*0014*/ 	.byte	0x00, 0xf0, 0x11, 0x00


	//----- nvinfo : EIATTR_KPARAM_INFO
	.align		4
.L_93:
        /*0018*/ 	.byte	0x04, 0x17
        /*001a*/ 	.short	(.L_95 - .L_94)
.L_94:
        /*001c*/ 	.word	0x00000000
        /*0020*/ 	.short	0x0003
        /*0022*/ 	.short	0x0014
        /*0024*/ 	.byte	0x00, 0xf0, 0x11, 0x00


	//----- nvinfo : EIATTR_KPARAM_INFO
	.align		4
.L_95:
        /*0028*/ 	.byte	0x04, 0x17
        /*002a*/ 	.short	(.L_97 - .L_96)
.L_96:
        /*002c*/ 	.word	0x00000000
        /*0030*/ 	.short	0x0002
        /*0032*/ 	.short	0x0010
        /*0034*/ 	.byte	0x00, 0xf0, 0x11, 0x00


	//----- nvinfo : EIATTR_KPARAM_INFO
	.align		4
.L_97:
        /*0038*/ 	.byte	0x04, 0x17
        /*003a*/ 	.short	(.L_99 - .L_98)
.L_98:
        /*003c*/ 	.word	0x00000000
        /*0040*/ 	.short	0x0001
        /*0042*/ 	.short	0x0008
        /*0044*/ 	.byte	0x00, 0xf5, 0x21, 0x00


	//----- nvinfo : EIATTR_KPARAM_INFO
	.align		4
.L_99:
        /*0048*/ 	.byte	0x04, 0x17
        /*004a*/ 	.short	(.L_101 - .L_100)
.L_100:
        /*004c*/ 	.word	0x00000000
        /*0050*/ 	.short	0x0000
        /*0052*/ 	.short	0x0000
        /*0054*/ 	.byte	0x00, 0xf5, 0x21, 0x00


	//----- nvinfo : EIATTR_SPARSE_MMA_MASK
	.align		4
.L_101:
        /*0058*/ 	.byte	0x03, 0x50
        /*005a*/ 	.short	0x0000


	//----- nvinfo : EIATTR_MAXREG_COUNT
	.align		4
        /*005c*/ 	.byte	0x03, 0x1b
        /*005e*/ 	.short	0x00ff


	//----- nvinfo : EIATTR_MERCURY_ISA_VERSION
	.align		4
        /*0060*/ 	.byte	0x03, 0x5f
        /*0062*/ 	.short	0x0101


	//----- nvinfo : EIATTR_VRC_CTA_INIT_COUNT
	.align		4
        /*0064*/ 	.byte	0x02, 0x4a
	.zero		1
	.zero		1


	//----- nvinfo : EIATTR_EXIT_INSTR_OFFSETS
	.align		4
        /*0068*/ 	.byte	0x04, 0x1c
        /*006a*/ 	.short	(.L_103 - .L_102)


	//   ....[0]....
.L_102:
        /*006c*/ 	.word	0x000000c0


	//   ....[1]....
        /*0070*/ 	.word	0x00000210


	//----- nvinfo : EIATTR_CBANK_PARAM_SIZE
	.align		4
.L_103:
        /*0074*/ 	.byte	0x03, 0x19
        /*0076*/ 	.short	0x001c


	//----- nvinfo : EIATTR_PARAM_CBANK
	.align		4
        /*0078*/ 	.byte	0x04, 0x0a
        /*007a*/ 	.short	(.L_105 - .L_104)
	.align		4
.L_104:
        /*007c*/ 	.word	index@(.nv.constant0._Z15normalizeKernelP6uchar3Pfiif)
        /*0080*/ 	.short	0x0380
        /*0082*/ 	.short	0x001c


	//----- nvinfo : EIATTR_SW_WAR
	.align		4
.L_105:
        /*0084*/ 	.byte	0x04, 0x36
        /*0086*/ 	.short	(.L_107 - .L_106)
.L_106:
        /*0088*/ 	.word	0x00000008
.L_107:


//--------------------- .nv.info._Z12resizeKernelP6uchar3S0_iiii --------------------------
	.section	.nv.info._Z12resizeKernelP6uchar3S0_iiii,"",@"SHT_CUDA_INFO"
	.sectionflags	@""
	.align	4


	//----- nvinfo : EIATTR_CUDA_API_VERSION
	.align		4
        /*0000*/ 	.byte	0x04, 0x37
        /*0002*/ 	.short	(.L_109 - .L_108)
.L_108:
        /*0004*/ 	.word	0x00000082


	//----- nvinfo : EIATTR_KPARAM_INFO
	.align		4
.L_109:
        /*0008*/ 	.byte	0x04, 0x17
        /*000a*/ 	.short	(.L_111 - .L_110)
.L_110:
        /*000c*/ 	.word	0x00000000
        /*0010*/ 	.short	0x0005
        /*0012*/ 	.short	0x001c
        /*0014*/ 	.byte	0x00, 0xf0, 0x11, 0x00


	//----- nvinfo : EIATTR_KPARAM_INFO
	.align		4
.L_111:
        /*0018*/ 	.byte	0x04, 0x17
        /*001a*/ 	.short	(.L_113 - .L_112)
.L_112:
        /*001c*/ 	.word	0x00000000
        /*0020*/ 	.short	0x0004
        /*0022*/ 	.short	0x0018
        /*0024*/ 	.byte	0x00, 0xf0, 0x11, 0x00


	//----- nvinfo : EIATTR_KPARAM_INFO
	.align		4
.L_113:
        /*0028*/ 	.byte	0x04, 0x17
        /*002a*/ 	.short	(.L_115 - .L_114)
.L_114:
        /*002c*/ 	.word	0x00000000
        /*0030*/ 	.short	0x0003
        /*0032*/ 	.short	0x0014
        /*0034*/ 	.byte	0x00, 0xf0, 0x11, 0x00


	//----- nvinfo : EIATTR_KPARAM_INFO
	.align		4
.L_115:
        /*0038*/ 	.byte	0x04, 0x17
        /*003a*/ 	.short	(.L_117 - .L_116)
.L_116:
        /*003c*/ 	.word	0x00000000
        /*0040*/ 	.short	0x0002
        /*0042*/ 	.short	0x0010
        /*0044*/ 	.byte	0x00, 0xf0, 0x11, 0x00


	//----- nvinfo : EIATTR_KPARAM_INFO
	.align		4
.L_117:
        /*0048*/ 	.byte	0x04, 0x17
        /*004a*/ 	.short	(.L_119 - .L_118)
.L_118:
        /*004c*/ 	.word	0x00000000
        /*0050*/ 	.short	0x0001
        /*0052*/ 	.short	0x0008
        /*0054*/ 	.byte	0x00, 0xf5, 0x21, 0x00


	//----- nvinfo : EIATTR_KPARAM_INFO
	.align		4
.L_119:
        /*0058*/ 	.byte	0x04, 0x17
        /*005a*/ 	.short	(.L_121 - .L_120)
.L_120:
        /*005c*/ 	.word	0x00000000
        /*0060*/ 	.short	0x0000
        /*0062*/ 	.short	0x0000
        /*0064*/ 	.byte	0x00, 0xf5, 0x21, 0x00


	//----- nvinfo : EIATTR_SPARSE_MMA_MASK
	.align		4
.L_121:
        /*0068*/ 	.byte	0x03, 0x50
        /*006a*/ 	.short	0x0000


	//----- nvinfo : EIATTR_MAXREG_COUNT
	.align		4
        /*006c*/ 	.byte	0x03, 0x1b
        /*006e*/ 	.short	0x00ff


	//----- nvinfo : EIATTR_MERCURY_ISA_VERSION
	.align		4
        /*0070*/ 	.byte	0x03, 0x5f
        /*0072*/ 	.short	0x0101


	//----- nvinfo : EIATTR_VRC_CTA_INIT_COUNT
	.align		4
        /*0074*/ 	.byte	0x02, 0x4a
	.zero		1
	.zero		1


	//----- nvinfo : EIATTR_EXIT_INSTR_OFFSETS
	.align		4
        /*0078*/ 	.byte	0x04, 0x1c
        /*007a*/ 	.short	(.L_123 - .L_122)


	//   ....[0]....
.L_122:
        /*007c*/ 	.word	0x000000c0


	//   ....[1]....
        /*0080*/ 	.word	0x000007d0


	//----- nvinfo : EIATTR_CRS_STACK_SIZE
	.align		4
.L_123:
        /*0084*/ 	.byte	0x04, 0x1e
        /*0086*/ 	.short	(.L_125 - .L_124)
.L_124:
        /*0088*/ 	.word	0x00000000


	//----- nvinfo : EIATTR_CBANK_PARAM_SIZE
	.align		4
.L_125:
        /*008c*/ 	.byte	0x03, 0x19
        /*008e*/ 	.short	0x0020


	//----- nvinfo : EIATTR_PARAM_CBANK
	.align		4
        /*0090*/ 	.byte	0x04, 0x0a
        /*0092*/ 	.short	(.L_127 - .L_126)
	.align		4
.L_126:
        /*0094*/ 	.word	index@(.nv.constant0._Z12resizeKernelP6uchar3S0_iiii)
        /*0098*/ 	.short	0x0380
        /*009a*/ 	.short	0x0020


	//----- nvinfo : EIATTR_SW_WAR
	.align		4
.L_127:
        /*009c*/ 	.byte	0x04, 0x36
        /*009e*/ 	.short	(.L_129 - .L_128)
.L_128:
        /*00a0*/ 	.word	0x00000008
.L_129:


//--------------------- .nv.callgraph             --------------------------
	.section	.nv.callgraph,"",@"SHT_CUDA_CALLGRAPH"
	.align	4
	.sectionentsize	8
	.align		4
        /*0000*/ 	.word	0x00000000
	.align		4
        /*0004*/ 	.word	0xffffffff
	.align		4
        /*0008*/ 	.word	0x00000000
	.align		4
        /*000c*/ 	.word	0xfffffffe
	.align		4
        /*0010*/ 	.word	0x00000000
	.align		4
        /*0014*/ 	.word	0xfffffffd
	.align		4
        /*0018*/ 	.word	0x00000000
	.align		4
        /*001c*/ 	.word	0xfffffffc


//--------------------- .text._Z14bgrToRgbKernelP6uchar3S0_ii --------------------------
	.section	.text._Z14bgrToRgbKernelP6uchar3S0_ii,"ax",@progbits
	.align	128
        .global         _Z14bgrToRgbKernelP6uchar3S0_ii
        .type           _Z14bgrToRgbKernelP6uchar3S0_ii,@function
        .size           _Z14bgrToRgbKernelP6uchar3S0_ii,(.L_x_21 - _Z14bgrToRgbKernelP6uchar3S0_ii)
        .other          _Z14bgrToRgbKernelP6uchar3S0_ii,@"STO_CUDA_ENTRY STV_DEFAULT"
_Z14bgrToRgbKernelP6uchar3S0_ii:
.text._Z14bgrToRgbKernelP6uchar3S0_ii:
[----:B------:R-:W-:Y:S01]  /*0000*/  LDC R1, c[0x0][0x37c] ;  /* 0x0000df00ff017b82 */ /* 0x000fe20000000800 */
[----:B------:R-:W0:Y:S07]  /*0010*/  S2R R2, SR_TID.Y ;  /* 0x0000000000027919 */ /* 0x000e2e0000002200 */
[----:B------:R-:W1:Y:S01]  /*0020*/  LDC R0, c[0x0][0x360] ;  /* 0x0000d800ff007b82 */ /* 0x000e620000000800 */
[----:B------:R-:W2:Y:S01]  /*0030*/  LDCU.64 UR6, c[0x0][0x390] ;  /* 0x00007200ff0677ac */ /* 0x000ea20008000a00 */
[----:B------:R-:W1:Y:S06]  /*0040*/  S2R R3, SR_TID.X ;  /* 0x0000000000037919 */ /* 0x000e6c0000002100 */
[----:B------:R-:W0:Y:S08]  /*0050*/  S2UR UR5, SR_CTAID.Y ;  /* 0x00000000000579c3 */ /* 0x000e300000002600 */
[----:B------:R-:W0:Y:S08]  /*0060*/  LDC R5, c[0x0][0x364] ;  /* 0x0000d900ff057b82 */ /* 0x000e300000000800 */
[----:B------:R-:W1:Y:S01]  /*0070*/  S2UR UR4, SR_CTAID.X ;  /* 0x00000000000479c3 */ /* 0x000e620000002500 */
[----:B0-----:R-:W-:-:S05]  /*0080*/  IMAD R5, R5, UR5, R2 ;  /* 0x0000000505057c24 */ /* 0x001fca000f8e0202 */
[----:B--2---:R-:W-:Y:S01]  /*0090*/  ISETP.GE.AND P0, PT, R5, UR7, PT ;  /* 0x0000000705007c0c */ /* 0x004fe2000bf06270 */
[----:B-1----:R-:W-:-:S05]  /*00a0*/  IMAD R0, R0, UR4, R3 ;  /* 0x0000000400007c24 */ /* 0x002fca000f8e0203 */
[----:B------:R-:W-:-:S13]  /*00b0*/  ISETP.GE.OR P0, PT, R0, UR6, P0 ;  /* 0x0000000600007c0c */ /* 0x000fda0008706670 */
[----:B------:R-:W-:Y:S05]  /*00c0*/  @P0 EXIT ;  /* 0x000000000000094d */ /* 0x000fea0003800000 */
[----:B------:R-:W0:Y:S01]  /*00d0*/  LDC.64 R2, c[0x0][0x380] ;  /* 0x0000e000ff027b82 */ /* 0x000e220000000a00 */
[----:B------:R-:W1:Y:S01]  /*00e0*/  LDCU.64 UR4, c[0x0][0x358] ;  /* 0x00006b00ff0477ac */ /* 0x000e620008000a00 */
[----:B------:R-:W-:-:S06]  /*00f0*/  IMAD R7, R5, UR6, R0 ;  /* 0x0000000605077c24 */ /* 0x000fcc000f8e0200 */
[----:B------:R-:W2:Y:S01]  /*0100*/  LDC.64 R4, c[0x0][0x388] ;  /* 0x0000e200ff047b82 */ /* 0x000ea20000000a00 */
[----:B0-----:R-:W-:-:S05]  /*0110*/  IMAD.WIDE R2, R7, 0x3, R2 ;  /* 0x0000000307027825 */ /* 0x001fca00078e0202 */
[----:B-1----:R-:W3:Y:S04]  /*0120*/  LDG.E.U8 R13, desc[UR4][R2.64+0x2] ;  /* 0x00000204020d7981 */ /* 0x002ee8000c1e1100 */
[----:B------:R-:W4:Y:S04]  /*0130*/  LDG.E.U8 R11, desc[UR4][R2.64+0x1] ;  /* 0x00000104020b7981 */ /* 0x000f28000c1e1100 */
[----:B------:R-:W5:Y:S01]  /*0140*/  LDG.E.U8 R9, desc[UR4][R2.64] ;  /* 0x0000000402097981 */ /* 0x000f62000c1e1100 */
[----:B--2---:R-:W-:-:S05]  /*0150*/  IMAD.WIDE R4, R7, 0x3, R4 ;  /* 0x0000000307047825 */ /* 0x004fca00078e0204 */
[----:B---3--:R-:W-:Y:S04]  /*0160*/  STG.E.U8 desc[UR4][R4.64], R13 ;  /* 0x0000000d04007986 */ /* 0x008fe8000c101104 */
[----:B----4-:R-:W-:Y:S04]  /*0170*/  STG.E.U8 desc[UR4][R4.64+0x1], R11 ;  /* 0x0000010b04007986 */ /* 0x010fe8000c101104 */
[----:B-----5:R-:W-:Y:S01]  /*0180*/  STG.E.U8 desc[UR4][R4.64+0x2], R9 ;  /* 0x0000020904007986 */ /* 0x020fe2000c101104 */
[----:B------:R-:W-:Y:S05]  /*0190*/  EXIT ;  /* 0x000000000000794d */ /* 0x000fea0003800000 */
.L_x_0:
[----:B------:R-:W-:-:S00]  /*01a0*/  BRA `(.L_x_0) ;  /* 0xfffffffc00fc7947 */ /* 0x000fc0000383ffff */
[----:B------:R-:W-:-:S00]  /*01b0*/  NOP ;  /* 0x0000000000007918 */ /* 0x000fc00000000000 */
        /* <DEDUP_REMOVED lines=12> */
.L_x_21:


//--------------------- .text._Z14padImageKernelPfS_iiiiiif --------------------------
	.section	.text._Z14padImageKernelPfS_iiiiiif,"ax",@progbits
	.align	128
        .global         _Z14padImageKernelPfS_iiiiiif
        .type           _Z14padImageKernelPfS_iiiiiif,@function
        .size           _Z14padImageKernelPfS_iiiiiif,(.L_x_22 - _Z14padImageKernelPfS_iiiiiif)
        .other          _Z14padImageKernelPfS_iiiiiif,@"STO_CUDA_ENTRY STV_DEFAULT"
_Z14padImageKernelPfS_iiiiiif:
.text._Z14padImageKernelPfS_iiiiiif:
        /* <DEDUP_REMOVED lines=13> */
[----:B------:R-:W0:Y:S01]  /*00d0*/  LDCU.64 UR10, c[0x0][0x3a0] ;  /* 0x00007400ff0a77ac */ /* 0x000e220008000a00 */
[C---:B------:R-:W-:Y:S01]  /*00e0*/  IMAD R7, R5.reuse, UR6, R0 ;  /* 0x0000000605077c24 */ /* 0x040fe2000f8e0200 */
[----:B------:R-:W1:Y:S01]  /*00f0*/  LDCU.64 UR8, c[0x0][0x390] ;  /* 0x00007200ff0877ac */ /* 0x000e620008000a00 */
[----:B0-----:R-:W-:Y:S01]  /*0100*/  ISETP.GE.AND P0, PT, R5, UR10, PT ;  /* 0x0000000a05007c0c */ /* 0x001fe2000bf06270 */
[----:B-1----:R-:W-:-:S03]  /*0110*/  UIADD3 UR5, UPT, UPT, UR11, UR8, URZ ;  /* 0x000000080b057290 */ /* 0x002fc6000fffe0ff */
[----:B------:R-:W-:Y:S01]  /*0120*/  ISETP.GE.AND P0, PT, R0, UR11, P0 ;  /* 0x0000000b00007c0c */ /* 0x000fe20008706270 */
[----:B------:R-:W-:-:S03]  /*0130*/  UIADD3 UR4, UPT, UPT, UR10, UR9, URZ ;  /* 0x000000090a047290 */ /* 0x000fc6000fffe0ff */
[----:B------:R-:W-:-:S04]  /*0140*/  ISETP.LT.AND P0, PT, R0, UR5, P0 ;  /* 0x0000000500007c0c */ /* 0x000fc80008701270 */
[----:B------:R-:W-:-:S04]  /*0150*/  ISETP.LT.AND P0, PT, R5, UR4, P0 ;  /* 0x0000000405007c0c */ /* 0x000fc80008701270 */
[----:B------:R-:W0:Y:S09]  /*0160*/  LDCU.64 UR4, c[0x0][0x358] ;  /* 0x00006b00ff0477ac */ /* 0x000e320008000a00 */
[----:B------:R-:W1:Y:S08]  /*0170*/  @!P0 LDC.64 R2, c[0x0][0x388] ;  /* 0x0000e200ff028b82 */ /* 0x000e700000000a00 */
[----:B------:R-:W0:Y:S01]  /*0180*/  @!P0 LDC R9, c[0x0][0x3a8] ;  /* 0x0000ea00ff098b82 */ /* 0x000e220000000800 */
[----:B-1----:R-:W-:-:S05]  /*0190*/  @!P0 IMAD.WIDE R2, R7, 0x4, R2 ;  /* 0x0000000407028825 */ /* 0x002fca00078e0202 */
[----:B0-----:R0:W-:Y:S01]  /*01a0*/  @!P0 STG.E desc[UR4][R2.64], R9 ;  /* 0x0000000902008986 */ /* 0x0011e2000c101904 */
[----:B------:R-:W-:Y:S05]  /*01b0*/  @!P0 EXIT ;  /* 0x000000000000894d */ /* 0x000fea0003800000 */
[----:B0-----:R-:W0:Y:S01]  /*01c0*/  LDC.64 R2, c[0x0][0x380] ;  /* 0x0000e000ff027b82 */ /* 0x001e220000000a00 */
[----:B------:R-:W-:Y:S02]  /*01d0*/  IADD3 R0, PT, PT, R0, -UR11, RZ ;  /* 0x8000000b00007c10 */ /* 0x000fe4000fffe0ff */
[----:B------:R-:W-:-:S05]  /*01e0*/  IADD3 R5, PT, PT, R5, -UR10, RZ ;  /* 0x8000000a05057c10 */ /* 0x000fca000fffe0ff */
[----:B------:R-:W-:-:S04]  /*01f0*/  IMAD R5, R5, UR8, R0 ;  /* 0x0000000805057c24 */ /* 0x000fc8000f8e0200 */
[----:B0-----:R-:W-:Y:S02]  /*0200*/  IMAD.WIDE R2, R5, 0x4, R2 ;  /* 0x0000000405027825 */ /* 0x001fe400078e0202 */
[----:B------:R-:W0:Y:S04]  /*0210*/  LDC.64 R4, c[0x0][0x388] ;  /* 0x0000e200ff047b82 */ /* 0x000e280000000a00 */
[----:B------:R-:W2:Y:S01]  /*0220*/  LDG.E R3, desc[UR4][R2.64] ;  /* 0x0000000402037981 */ /* 0x000ea2000c1e1900 */
[----:B0-----:R-:W-:-:S05]  /*0230*/  IMAD.WIDE R4, R7, 0x4, R4 ;  /* 0x0000000407047825 */ /* 0x001fca00078e0204 */
[----:B--2---:R-:W-:Y:S01]  /*0240*/  STG.E desc[UR4][R4.64], R3 ;  /* 0x0000000304007986 */ /* 0x004fe2000c101904 */
[----:B------:R-:W-:Y:S05]  /*0250*/  EXIT ;  /* 0x000000000000794d */ /* 0x000fea0003800000 */
.L_x_1:
        /* <DEDUP_REMOVED lines=10> */
.L_x_22:


//--------------------- .text._Z14hwcToChwKernelPfS_ii --------------------------
	.section	.text._Z14hwcToChwKernelPfS_ii,"ax",@progbits
	.align	128
        .global         _Z14hwcToChwKernelPfS_ii
        .type           _Z14hwcToChwKernelPfS_ii,@function
        .size           _Z14hwcToChwKernelPfS_ii,(.L_x_23 - _Z14hwcToChwKernelPfS_ii)
        .other          _Z14hwcToChwKernelPfS_ii,@"STO_CUDA_ENTRY STV_DEFAULT"
_Z14hwcToChwKernelPfS_ii:
.text._Z14hwcToChwKernelPfS_ii:
[----:B------:R-:W-:Y:S01]  /*0000*/  LDC R1, c[0x0][0x37c] ;  /* 0x0000df00ff017b82 */ /* 0x000fe20000000800 */
[----:B------:R-:W0:Y:S07]  /*0010*/  S2R R5, SR_TID.Y ;  /* 0x0000000000057919 */ /* 0x000e2e0000002200 */
[----:B------:R-:W1:Y:S01]  /*0020*/  LDC R7, c[0x0][0x360] ;  /* 0x0000d800ff077b82 */ /* 0x000e620000000800 */
[----:B------:R-:W1:Y:S07]  /*0030*/  S2R R4, SR_TID.X ;  /* 0x0000000000047919 */ /* 0x000e6e0000002100 */
[----:B------:R-:W0:Y:S08]  /*0040*/  S2UR UR5, SR_CTAID.Y ;  /* 0x00000000000579c3 */ /* 0x000e300000002600 */
[----:B------:R-:W0:Y:S08]  /*0050*/  LDC R0, c[0x0][0x364] ;  /* 0x0000d900ff007b82 */ /* 0x000e300000000800 */
[----:B------:R-:W1:Y:S08]  /*0060*/  S2UR UR4, SR_CTAID.X ;  /* 0x00000000000479c3 */ /* 0x000e700000002500 */
[----:B------:R-:W2:Y:S01]  /*0070*/  LDC.64 R2, c[0x0][0x390] ;  /* 0x0000e400ff027b82 */ /* 0x000ea20000000a00 */
[----:B0-----:R-:W-:-:S02]  /*0080*/  IMAD R0, R0, UR5, R5 ;  /* 0x0000000500007c24 */ /* 0x001fc4000f8e0205 */
[----:B-1----:R-:W-:-:S03]  /*0090*/  IMAD R7, R7, UR4, R4 ;  /* 0x0000000407077c24 */ /* 0x002fc6000f8e0204 */
[----:B--2---:R-:W-:-:S04]  /*00a0*/  ISETP.GE.AND P0, PT, R0, R3, PT ;  /* 0x000000030000720c */ /* 0x004fc80003f06270 */
[----:B------:R-:W-:-:S13]  /*00b0*/  ISETP.GE.OR P0, PT, R7, R2, P0 ;  /* 0x000000020700720c */ /* 0x000fda0000706670 */
[----:B------:R-:W-:Y:S05]  /*00c0*/  @P0 EXIT ;  /* 0x000000000000094d */ /* 0x000fea0003800000 */
[----:B------:R-:W0:Y:S01]  /*00d0*/  LDC.64 R4, c[0x0][0x380] ;  /* 0x0000e000ff047b82 */ /* 0x000e220000000a00 */
[----:B------:R-:W1:Y:S01]  /*00e0*/  LDCU.64 UR4, c[0x0][0x358] ;  /* 0x00006b00ff0477ac */ /* 0x000e620008000a00 */
[----:B------:R-:W-:-:S05]  /*00f0*/  IMAD R9, R0, R2, R7 ;  /* 0x0000000200097224 */ /* 0x000fca00078e0207 */
[----:B------:R-:W-:-:S05]  /*0100*/  LEA R7, R9, R9, 0x1 ;  /* 0x0000000909077211 */ /* 0x000fca00078e08ff */
[----:B0-----:R-:W-:Y:S02]  /*0110*/  IMAD.WIDE R4, R7, 0x4, R4 ;  /* 0x0000000407047825 */ /* 0x001fe400078e0204 */
[----:B------:R-:W0:Y:S03]  /*0120*/  LDC.64 R6, c[0x0][0x388] ;  /* 0x0000e200ff067b82 */ /* 0x000e260000000a00 */
[----:B-1----:R-:W2:Y:S01]  /*0130*/  LDG.E R11, desc[UR4][R4.64] ;  /* 0x00000004040b7981 */ /* 0x002ea2000c1e1900 */
[----:B0-----:R-:W-:-:S05]  /*0140*/  IMAD.WIDE R6, R9, 0x4, R6 ;  /* 0x0000000409067825 */ /* 0x001fca00078e0206 */
[----:B--2---:R-:W-:Y:S04]  /*0150*/  STG.E desc[UR4][R6.64], R11 ;  /* 0x0000000b06007986 */ /* 0x004fe8000c101904 */
[----:B------:R-:W2:Y:S01]  /*0160*/  LDG.E R13, desc[UR4][R4.64+0x4] ;  /* 0x00000404040d7981 */ /* 0x000ea2000c1e1900 */
[----:B------:R-:W-:-:S04]  /*0170*/  IMAD R9, R3, R2, RZ ;  /* 0x0000000203097224 */ /* 0x000fc800078e02ff */
[----:B------:R-:W-:-:S05]  /*0180*/  IMAD.WIDE R2, R9, 0x4, R6 ;  /* 0x0000000409027825 */ /* 0x000fca00078e0206 */
[----:B--2---:R-:W-:Y:S04]  /*0190*/  STG.E desc[UR4][R2.64], R13 ;  /* 0x0000000d02007986 */ /* 0x004fe8000c101904 */
[----:B------:R-:W2:Y:S01]  /*01a0*/  LDG.E R15, desc[UR4][R4.64+0x8] ;  /* 0x00000804040f7981 */ /* 0x000ea2000c1e1900 */
[----:B------:R-:W-:-:S05]  /*01b0*/  IMAD.WIDE R8, R9, 0x4, R2 ;  /* 0x0000000409087825 */ /* 0x000fca00078e0202 */
[----:B--2---:R-:W-:Y:S01]  /*01c0*/  STG.E desc[UR4][R8.64], R15 ;  /* 0x0000000f08007986 */ /* 0x004fe2000c101904 */
[----:B------:R-:W-:Y:S05]  /*01d0*/  EXIT ;  /* 0x000000000000794d */ /* 0x000fea0003800000 */
.L_x_2:
        /* <DEDUP_REMOVED lines=10> */
.L_x_23:


//--------------------- .text._Z15normalizeKernelP6uchar3Pfiif --------------------------
	.section	.text._Z15normalizeKernelP6uchar3Pfiif,"ax",@progbits
	.align	128
        .global         _Z15normalizeKernelP6uchar3Pfiif
        .type           _Z15normalizeKernelP6uchar3Pfiif,@function
        .size           _Z15normalizeKernelP6uchar3Pfiif,(.L_x_24 - _Z15normalizeKernelP6uchar3Pfiif)
        .other          _Z15normalizeKernelP6uchar3Pfiif,@"STO_CUDA_ENTRY STV_DEFAULT"
_Z15normalizeKernelP6uchar3Pfiif:
.text._Z15normalizeKernelP6uchar3Pfiif:
        /* <DEDUP_REMOVED lines=15> */
[----:B------:R-:W-:Y:S01]  /*00f0*/  IMAD R7, R5, UR6, R0 ;  /* 0x0000000605077c24 */ /* 0x000fe2000f8e0200 */
[----:B------:R-:W2:Y:S05]  /*0100*/  LDCU UR7, c[0x0][0x398] ;  /* 0x00007300ff0777ac */ /* 0x000eaa0008000800 */
[----:B------:R-:W3:Y:S01]  /*0110*/  LDC.64 R4, c[0x0][0x388] ;  /* 0x0000e200ff047b82 */ /* 0x000ee20000000a00 */
[----:B0-----:R-:W-:-:S05]  /*0120*/  IMAD.WIDE R2, R7, 0x3, R2 ;  /* 0x0000000307027825 */ /* 0x001fca00078e0202 */
[----:B-1----:R-:W4:Y:S04]  /*0130*/  LDG.E.U8 R0, desc[UR4][R2.64] ;  /* 0x0000000402007981 */ /* 0x002f28000c1e1100 */
[----:B------:R-:W5:Y:S04]  /*0140*/  LDG.E.U8 R6, desc[UR4][R2.64+0x1] ;  /* 0x0000010402067981 */ /* 0x000f68000c1e1100 */
[----:B------:R-:W2:Y:S01]  /*0150*/  LDG.E.U8 R8, desc[UR4][R2.64+0x2] ;  /* 0x0000020402087981 */ /* 0x000ea2000c1e1100 */
[----:B------:R-:W-:-:S05]  /*0160*/  LEA R7, R7, R7, 0x1 ;  /* 0x0000000707077211 */ /* 0x000fca00078e08ff */
[----:B---3--:R-:W-:Y:S01]  /*0170*/  IMAD.WIDE R4, R7, 0x4, R4 ;  /* 0x0000000407047825 */ /* 0x008fe200078e0204 */
[----:B----4-:R-:W-:Y:S02]  /*0180*/  I2FP.F32.U32 R0, R0 ;  /* 0x0000000000007245 */ /* 0x010fe40000201000 */
[----:B-----5:R-:W-:-:S03]  /*0190*/  I2FP.F32.U32 R6, R6 ;  /* 0x0000000600067245 */ /* 0x020fc60000201000 */
[----:B--2---:R-:W-:Y:S01]  /*01a0*/  FMUL R7, R0, UR7 ;  /* 0x0000000700077c20 */ /* 0x004fe20008400000 */
[----:B------:R-:W-:Y:S01]  /*01b0*/  I2FP.F32.U32 R8, R8 ;  /* 0x0000000800087245 */ /* 0x000fe20000201000 */
[----:B------:R-:W-:-:S03]  /*01c0*/  FMUL R9, R6, UR7 ;  /* 0x0000000706097c20 */ /* 0x000fc60008400000 */
[----:B------:R-:W-:Y:S01]  /*01d0*/  STG.E desc[UR4][R4.64], R7 ;  /* 0x0000000704007986 */ /* 0x000fe2000c101904 */
[----:B------:R-:W-:-:S03]  /*01e0*/  FMUL R11, R8, UR7 ;  /* 0x00000007080b7c20 */ /* 0x000fc60008400000 */
[----:B------:R-:W-:Y:S04]  /*01f0*/  STG.E desc[UR4][R4.64+0x4], R9 ;  /* 0x0000040904007986 */ /* 0x000fe8000c101904 */
[----:B------:R-:W-:Y:S01]  /*0200*/  STG.E desc[UR4][R4.64+0x8], R11 ;  /* 0x0000080b04007986 */ /* 0x000fe2000c101904 */
[----:B------:R-:W-:Y:S05]  /*0210*/  EXIT ;  /* 0x000000000000794d */ /* 0x000fea0003800000 */
.L_x_3:
        /* <DEDUP_REMOVED lines=14> */
.L_x_24:


//--------------------- .text._Z12resizeKernelP6uchar3S0_iiii --------------------------
	.section	.text._Z12resizeKernelP6uchar3S0_iiii,"ax",@progbits
	.align	128
        .global         _Z12resizeKernelP6uchar3S0_iiii
        .type           _Z12resizeKernelP6uchar3S0_iiii,@function
        .size           _Z12resizeKernelP6uchar3S0_iiii,(.L_x_20 - _Z12resizeKernelP6uchar3S0_iiii)
        .other          _Z12resizeKernelP6uchar3S0_iiii,@"STO_CUDA_ENTRY STV_DEFAULT"
_Z12resizeKernelP6uchar3S0_iiii:
.text._Z12resizeKernelP6uchar3S0_iiii:
        /* <DEDUP_REMOVED lines=13> */
[----:B------:R-:W0:Y:S01]  /*00d0*/  LDCU UR4, c[0x0][0x390] ;  /* 0x00007200ff0477ac */ /* 0x000e220008000800 */
[----:B------:R-:W-:Y:S01]  /*00e0*/  I2FP.F32.S32 R5, UR6 ;  /* 0x0000000600057c45 */ /* 0x000fe20008201400 */
[----:B------:R-:W-:Y:S01]  /*00f0*/  BSSY.RECONVERGENT B0, `(.L_x_4) ;  /* 0x0000010000007945 */ /* 0x000fe20003800200 */
[----:B------:R-:W-:Y:S02]  /*0100*/  I2FP.F32.S32 R0, R10 ;  /* 0x0000000a00007245 */ /* 0x000fe40000201400 */
[----:B------:R-:W1:Y:S01]  /*0110*/  MUFU.RCP R2, R5 ;  /* 0x0000000500027308 */ /* 0x000e620000001000 */
[----:B0-----:R-:W-:Y:S01]  /*0120*/  I2FP.F32.S32 R3, UR4 ;  /* 0x0000000400037c45 */ /* 0x001fe20008201400 */
[----:B-1----:R-:W-:-:S04]  /*0130*/  FFMA R7, -R5, R2, 1 ;  /* 0x3f80000005077423 */ /* 0x002fc80000000102 */
[----:B------:R-:W-:Y:S01]  /*0140*/  FMUL R0, R0, R3 ;  /* 0x0000000300007220 */ /* 0x000fe20000400000 */
[----:B------:R-:W-:-:S03]  /*0150*/  FFMA R7, R2, R7, R2 ;  /* 0x0000000702077223 */ /* 0x000fc60000000002 */
[----:B------:R-:W0:Y:S01]  /*0160*/  FCHK P0, R0, R5 ;  /* 0x0000000500007302 */ /* 0x000e220000000000 */
[----:B------:R-:W-:-:S04]  /*0170*/  FFMA R12, R0, R7, RZ ;  /* 0x00000007000c7223 */ /* 0x000fc800000000ff */
[----:B------:R-:W-:-:S04]  /*0180*/  FFMA R2, -R5, R12, R0 ;  /* 0x0000000c05027223 */ /* 0x000fc80000000100 */
[----:B------:R-:W-:Y:S01]  /*0190*/  FFMA R12, R7, R2, R12 ;  /* 0x00000002070c7223 */ /* 0x000fe2000000000c */
[----:B0-----:R-:W-:Y:S06]  /*01a0*/  @!P0 BRA `(.L_x_5) ;  /* 0x0000000000108947 */ /* 0x001fec0003800000 */
[----:B------:R-:W-:Y:S01]  /*01b0*/  IMAD.MOV.U32 R3, RZ, RZ, R5 ;  /* 0x000000ffff037224 */ /* 0x000fe200078e0005 */
[----:B------:R-:W-:-:S07]  /*01c0*/  MOV R2, 0x1e0 ;  /* 0x000001e000027802 */ /* 0x000fce0000000f00 */
[----:B------:R-:W-:Y:S05]  /*01d0*/  CALL.REL.NOINC `($__internal_0_$__cuda_sm3x_div_rn_noftz_f32_slowpath) ;  /* 0x0000000400807944 */ /* 0x000fea0003c00000 */
[----:B------:R-:W-:-:S07]  /*01e0*/  IMAD.MOV.U32 R12, RZ, RZ, R0 ;  /* 0x000000ffff0c7224 */ /* 0x000fce00078e0000 */
.L_x_5:
[----:B------:R-:W-:Y:S05]  /*01f0*/  BSYNC.RECONVERGENT B0 ;  /* 0x0000000000007941 */ /* 0x000fea0003800200 */
.L_x_4:
[----:B------:R-:W0:Y:S01]  /*0200*/  LDCU UR4, c[0x0][0x39c] ;  /* 0x00007380ff0477ac */ /* 0x000e220008000800 */
[----:B------:R-:W-:Y:S01]  /*0210*/  I2FP.F32.U32 R0, R11 ;  /* 0x0000000b00007245 */ /* 0x000fe20000201000 */
[----:B------:R-:W-:Y:S01]  /*0220*/  BSSY.RECONVERGENT B0, `(.L_x_6) ;  /* 0x0000012000007945 */ /* 0x000fe20003800200 */
[----:B0-----:R-:W-:Y:S01]  /*0230*/  I2FP.F32.U32 R5, UR4 ;  /* 0x0000000400057c45 */ /* 0x001fe20008201000 */
[----:B------:R-:W0:Y:S03]  /*0240*/  LDCU UR4, c[0x0][0x394] ;  /* 0x00007280ff0477ac */ /* 0x000e260008000800 */
[----:B------:R-:W1:Y:S01]  /*0250*/  MUFU.RCP R2, R5 ;  /* 0x0000000500027308 */ /* 0x000e620000001000 */
[----:B0-----:R-:W-:Y:S01]  /*0260*/  I2FP.F32.S32 R3, UR4 ;  /* 0x0000000400037c45 */ /* 0x001fe20008201400 */
[----:B------:R-:W0:Y:S01]  /*0270*/  LDCU.64 UR4, c[0x0][0x358] ;  /* 0x00006b00ff0477ac */ /* 0x000e220008000a00 */
[----:B-1----:R-:W-:-:S03]  /*0280*/  FFMA R7, -R5, R2, 1 ;  /* 0x3f80000005077423 */ /* 0x002fc60000000102 */
[----:B------:R-:W-:Y:S01]  /*0290*/  FMUL R0, R0, R3 ;  /* 0x0000000300007220 */ /* 0x000fe20000400000 */
[----:B------:R-:W-:-:S03]  /*02a0*/  FFMA R7, R2, R7, R2 ;  /* 0x0000000702077223 */ /* 0x000fc60000000002 */
[----:B------:R-:W1:Y:S01]  /*02b0*/  FCHK P0, R0, R5 ;  /* 0x0000000500007302 */ /* 0x000e620000000000 */
[----:B------:R-:W-:-:S04]  /*02c0*/  FFMA R2, R0, R7, RZ ;  /* 0x0000000700027223 */ /* 0x000fc800000000ff */
[----:B------:R-:W-:-:S04]  /*02d0*/  FFMA R13, -R5, R2, R0 ;  /* 0x00000002050d7223 */ /* 0x000fc80000000100 */
[----:B------:R-:W-:Y:S01]  /*02e0*/  FFMA R13, R7, R13, R2 ;  /* 0x0000000d070d7223 */ /* 0x000fe20000000002 */
[----:B01----:R-:W-:Y:S06]  /*02f0*/  @!P0 BRA `(.L_x_7) ;  /* 0x0000000000108947 */ /* 0x003fec0003800000 */
[----:B------:R-:W-:Y:S01]  /*0300*/  IMAD.MOV.U32 R3, RZ, RZ, R5 ;  /* 0x000000ffff037224 */ /* 0x000fe200078e0005 */
[----:B------:R-:W-:-:S07]  /*0310*/  MOV R2, 0x330 ;  /* 0x0000033000027802 */ /* 0x000fce0000000f00 */
[----:B------:R-:W-:Y:S05]  /*0320*/  CALL.REL.NOINC `($__internal_0_$__cuda_sm3x_div_rn_noftz_f32_slowpath) ;  /* 0x00000004002c7944 */ /* 0x000fea0003c00000 */
[----:B------:R-:W-:-:S07]  /*0330*/  IMAD.MOV.U32 R13, RZ, RZ, R0 ;  /* 0x000000ffff0d7224 */ /* 0x000fce00078e0000 */
.L_x_7:
[----:B------:R-:W-:Y:S05]  /*0340*/  BSYNC.RECONVERGENT B0 ;  /* 0x0000000000007941 */ /* 0x000fea0003800200 */
.L_x_6:
[----:B------:R-:W0:Y:S01]  /*0350*/  LDC.64 R18, c[0x0][0x390] ;  /* 0x0000e400ff127b82 */ /* 0x000e220000000a00 */
[----:B------:R-:W-:Y:S01]  /*0360*/  F2I.TRUNC.NTZ R15, R12 ;  /* 0x0000000c000f7305 */ /* 0x000fe2000020f100 */
[----:B------:R-:W1:Y:S06]  /*0370*/  LDCU UR6, c[0x0][0x398] ;  /* 0x00007300ff0677ac */ /* 0x000e6c0008000800 */
[----:B------:R-:W2:Y:S01]  /*0380*/  LDC.64 R8, c[0x0][0x380] ;  /* 0x0000e000ff087b82 */ /* 0x000ea20000000a00 */
[----:B------:R-:W3:Y:S01]  /*0390*/  F2I.TRUNC.NTZ R17, R13 ;  /* 0x0000000d00117305 */ /* 0x000ee2000020f100 */
[----:B0-----:R-:W-:Y:S01]  /*03a0*/  IADD3 R0, PT, PT, R18, -0x1, RZ ;  /* 0xffffffff12007810 */ /* 0x001fe20007ffe0ff */
[----:B---3--:R-:W-:-:S03]  /*03b0*/  IMAD R5, R17, R18, R15 ;  /* 0x0000001211057224 */ /* 0x008fc600078e020f */
[----:B------:R-:W-:Y:S01]  /*03c0*/  VIADDMNMX R21, R15, 0x1, R0, PT ;  /* 0x000000010f157846 */ /* 0x000fe20003800100 */
[----:B------:R-:W-:Y:S02]  /*03d0*/  VIADD R0, R19, 0xffffffff ;  /* 0xffffffff13007836 */ /* 0x000fe40000000000 */
[----:B--2---:R-:W-:-:S03]  /*03e0*/  IMAD.WIDE R4, R5, 0x3, R8 ;  /* 0x0000000305047825 */ /* 0x004fc600078e0208 */
[C---:B------:R-:W-:Y:S01]  /*03f0*/  VIADDMNMX R14, R17.reuse, 0x1, R0, PT ;  /* 0x00000001110e7846 */ /* 0x040fe20003800100 */
[-C--:B------:R-:W-:Y:S01]  /*0400*/  IMAD R7, R17, R18.reuse, R21 ;  /* 0x0000001211077224 */ /* 0x080fe200078e0215 */
[----:B------:R-:W2:Y:S03]  /*0410*/  LDG.E.U8 R0, desc[UR4][R4.64] ;  /* 0x0000000404007981 */ /* 0x000ea6000c1e1100 */
[----:B------:R-:W-:Y:S01]  /*0420*/  IMAD.WIDE R6, R7, 0x3, R8 ;  /* 0x0000000307067825 */ /* 0x000fe200078e0208 */
[----:B------:R-:W3:Y:S04]  /*0430*/  LDG.E.U8 R24, desc[UR4][R4.64+0x2] ;  /* 0x0000020404187981 */ /* 0x000ee8000c1e1100 */
[----:B------:R-:W4:Y:S01]  /*0440*/  LDG.E.U8 R19, desc[UR4][R6.64] ;  /* 0x0000000406137981 */ /* 0x000f22000c1e1100 */
[----:B------:R-:W-:-:S03]  /*0450*/  IMAD R3, R14, R18, R15 ;  /* 0x000000120e037224 */ /* 0x000fc600078e020f */
[----:B------:R-:W5:Y:S01]  /*0460*/  LDG.E.U8 R16, desc[UR4][R6.64+0x1] ;  /* 0x0000010406107981 */ /* 0x000f62000c1e1100 */
[----:B------:R-:W-:Y:S02]  /*0470*/  IMAD R21, R14, R18, R21 ;  /* 0x000000120e157224 */ /* 0x000fe400078e0215 */
[--C-:B------:R-:W-:Y:S01]  /*0480*/  IMAD.WIDE R2, R3, 0x3, R8.reuse ;  /* 0x0000000303027825 */ /* 0x100fe200078e0208 */
[----:B------:R-:W3:Y:S04]  /*0490*/  LDG.E.U8 R18, desc[UR4][R4.64+0x1] ;  /* 0x0000010404127981 */ /* 0x000ee8000c1e1100 */
[----:B------:R0:W3:Y:S04]  /*04a0*/  LDG.E.U8 R22, desc[UR4][R6.64+0x2] ;  /* 0x0000020406167981 */ /* 0x0000e8000c1e1100 */
[----:B------:R-:W3:Y:S01]  /*04b0*/  LDG.E.U8 R23, desc[UR4][R2.64+0x1] ;  /* 0x0000010402177981 */ /* 0x000ee2000c1e1100 */
[----:B------:R-:W-:-:S03]  /*04c0*/  IMAD.WIDE R8, R21, 0x3, R8 ;  /* 0x0000000315087825 */ /* 0x000fc600078e0208 */
[----:B------:R-:W3:Y:S04]  /*04d0*/  LDG.E.U8 R14, desc[UR4][R2.64] ;  /* 0x00000004020e7981 */ /* 0x000ee8000c1e1100 */
[----:B------:R1:W3:Y:S04]  /*04e0*/  LDG.E.U8 R25, desc[UR4][R2.64+0x2] ;  /* 0x0000020402197981 */ /* 0x0002e8000c1e1100 */
[----:B------:R-:W3:Y:S04]  /*04f0*/  LDG.E.U8 R21, desc[UR4][R8.64] ;  /* 0x0000000408157981 */ /* 0x000ee8000c1e1100 */
[----:B------:R-:W3:Y:S04]  /*0500*/  LDG.E.U8 R26, desc[UR4][R8.64+0x2] ;  /* 0x00000204081a7981 */ /* 0x000ee8000c1e1100 */
[----:B------:R5:W3:Y:S01]  /*0510*/  LDG.E.U8 R20, desc[UR4][R8.64+0x1] ;  /* 0x0000010408147981 */ /* 0x000ae2000c1e1100 */
[----:B------:R-:W-:-:S02]  /*0520*/  I2FP.F32.S32 R28, R17 ;  /* 0x00000011001c7245 */ /* 0x000fc40000201400 */
[----:B------:R-:W-:-:S03]  /*0530*/  I2FP.F32.S32 R15, R15 ;  /* 0x0000000f000f7245 */ /* 0x000fc60000201400 */
[----:B------:R-:W-:Y:S02]  /*0540*/  FADD R28, -R28, R13 ;  /* 0x0000000d1c1c7221 */ /* 0x000fe40000000100 */
[----:B------:R-:W-:Y:S02]  /*0550*/  FADD R15, -R15, R12 ;  /* 0x0000000c0f0f7221 */ /* 0x000fe40000000100 */
[----:B0-----:R-:W-:Y:S02]  /*0560*/  FADD R6, -R28, 1 ;  /* 0x3f8000001c067421 */ /* 0x001fe40000000100 */
[C---:B------:R-:W-:Y:S02]  /*0570*/  FADD R7, -R15.reuse, 1 ;  /* 0x3f8000000f077421 */ /* 0x040fe40000000100 */
[-C--:B------:R-:W-:Y:S02]  /*0580*/  FMUL R5, R15, R6.reuse ;  /* 0x000000060f057220 */ /* 0x080fe40000400000 */
[----:B------:R-:W-:Y:S01]  /*0590*/  FMUL R4, R7, R6 ;  /* 0x0000000607047220 */ /* 0x000fe20000400000 */
[----:B-1----:R-:W-:Y:S01]  /*05a0*/  FMUL R2, R15, R28 ;  /* 0x0000001c0f027220 */ /* 0x002fe20000400000 */
[----:B------:R-:W-:Y:S01]  /*05b0*/  IMAD R11, R11, UR6, R10 ;  /* 0x000000060b0b7c24 */ /* 0x000fe2000f8e020a */
[----:B--2---:R-:W-:-:S02]  /*05c0*/  I2FP.F32.U32 R3, R0 ;  /* 0x0000000000037245 */ /* 0x004fc40000201000 */
[----:B----4-:R-:W-:Y:S01]  /*05d0*/  I2FP.F32.U32 R12, R19 ;  /* 0x00000013000c7245 */ /* 0x010fe20000201000 */
[----:B------:R-:W-:Y:S01]  /*05e0*/  FMUL R0, R28, R7 ;  /* 0x000000071c007220 */ /* 0x000fe20000400000 */
[----:B-----5:R-:W-:-:S03]  /*05f0*/  I2FP.F32.U32 R16, R16 ;  /* 0x0000001000107245 */ /* 0x020fc60000201000 */
[----:B------:R-:W-:Y:S01]  /*0600*/  FMUL R9, R5, R12 ;  /* 0x0000000c05097220 */ /* 0x000fe20000400000 */
[----:B---3--:R-:W-:-:S03]  /*0610*/  I2FP.F32.U32 R7, R18 ;  /* 0x0000001200077245 */ /* 0x008fc60000201000 */
[----:B------:R-:W-:Y:S01]  /*0620*/  FFMA R3, R4, R3, R9 ;  /* 0x0000000304037223 */ /* 0x000fe20000000009 */
[----:B------:R-:W-:Y:S01]  /*0630*/  FMUL R9, R5, R16 ;  /* 0x0000001005097220 */ /* 0x000fe20000400000 */
[----:B------:R-:W-:-:S03]  /*0640*/  I2FP.F32.U32 R22, R22 ;  /* 0x0000001600167245 */ /* 0x000fc60000201000 */
[----:B------:R-:W-:Y:S01]  /*0650*/  FFMA R7, R4, R7, R9 ;  /* 0x0000000704077223 */ /* 0x000fe20000000009 */
[----:B------:R-:W-:Y:S01]  /*0660*/  I2FP.F32.U32 R23, R23 ;  /* 0x0000001700177245 */ /* 0x000fe20000201000 */
[----:B------:R-:W-:Y:S01]  /*0670*/  FMUL R9, R5, R22 ;  /* 0x0000001605097220 */ /* 0x000fe20000400000 */
[----:B------:R-:W-:Y:S02]  /*0680*/  I2FP.F32.U32 R5, R24 ;  /* 0x0000001800057245 */ /* 0x000fe40000201000 */
[----:B------:R-:W-:Y:S01]  /*0690*/  I2FP.F32.U32 R14, R14 ;  /* 0x0000000e000e7245 */ /* 0x000fe20000201000 */
[----:B------:R-:W-:Y:S02]  /*06a0*/  FFMA R23, R0, R23, R7 ;  /* 0x0000001700177223 */ /* 0x000fe40000000007 */
[----:B------:R-:W0:Y:S01]  /*06b0*/  LDC.64 R6, c[0x0][0x388] ;  /* 0x0000e200ff067b82 */ /* 0x000e220000000a00 */
[----:B------:R-:W-:Y:S01]  /*06c0*/  I2FP.F32.U32 R25, R25 ;  /* 0x0000001900197245 */ /* 0x000fe20000201000 */
[----:B------:R-:W-:Y:S01]  /*06d0*/  FFMA R5, R4, R5, R9 ;  /* 0x0000000504057223 */ /* 0x000fe20000000009 */
[----:B------:R-:W-:Y:S01]  /*06e0*/  FFMA R3, R0, R14, R3 ;  /* 0x0000000e00037223 */ /* 0x000fe20000000003 */
[----:B------:R-:W-:-:S02]  /*06f0*/  I2FP.F32.U32 R21, R21 ;  /* 0x0000001500157245 */ /* 0x000fc40000201000 */
[----:B------:R-:W-:Y:S01]  /*0700*/  FFMA R25, R0, R25, R5 ;  /* 0x0000001900197223 */ /* 0x000fe20000000005 */
[----:B------:R-:W-:Y:S02]  /*0710*/  I2FP.F32.U32 R26, R26 ;  /* 0x0000001a001a7245 */ /* 0x000fe40000201000 */
[C---:B------:R-:W-:Y:S01]  /*0720*/  FFMA R3, R2.reuse, R21, R3 ;  /* 0x0000001502037223 */ /* 0x040fe20000000003 */
[----:B------:R-:W-:Y:S02]  /*0730*/  I2FP.F32.U32 R20, R20 ;  /* 0x0000001400147245 */ /* 0x000fe40000201000 */
[----:B------:R-:W-:-:S03]  /*0740*/  FFMA R25, R2, R26, R25 ;  /* 0x0000001a02197223 */ /* 0x000fc60000000019 */
[----:B------:R-:W-:Y:S01]  /*0750*/  FFMA R20, R2, R20, R23 ;  /* 0x0000001402147223 */ /* 0x000fe20000000017 */
[----:B------:R-:W1:Y:S08]  /*0760*/  F2I.U32.TRUNC.NTZ R3, R3 ;  /* 0x0000000300037305 */ /* 0x000e70000020f000 */
[----:B------:R-:W2:Y:S08]  /*0770*/  F2I.U32.TRUNC.NTZ R5, R20 ;  /* 0x0000001400057305 */ /* 0x000eb0000020f000 */
[----:B------:R-:W3:Y:S01]  /*0780*/  F2I.U32.TRUNC.NTZ R25, R25 ;  /* 0x0000001900197305 */ /* 0x000ee2000020f000 */
[----:B0-----:R-:W-:-:S05]  /*0790*/  IMAD.WIDE R6, R11, 0x3, R6 ;  /* 0x000000030b067825 */ /* 0x001fca00078e0206 */
[----:B-1----:R-:W-:Y:S04]  /*07a0*/  STG.E.U8 desc[UR4][R6.64], R3 ;  /* 0x0000000306007986 */ /* 0x002fe8000c101104 */
[----:B--2---:R-:W-:Y:S04]  /*07b0*/  STG.E.U8 desc[UR4][R6.64+0x1], R5 ;  /* 0x0000010506007986 */ /* 0x004fe8000c101104 */
[----:B---3--:R-:W-:Y:S01]  /*07c0*/  STG.E.U8 desc[UR4][R6.64+0x2], R25 ;  /* 0x0000021906007986 */ /* 0x008fe2000c101104 */
[----:B------:R-:W-:Y:S05]  /*07d0*/  EXIT ;  /* 0x000000000000794d */ /* 0x000fea0003800000 */
        .weak           $__internal_0_$__cuda_sm3x_div_rn_noftz_f32_slowpath
        .type           $__internal_0_$__cuda_sm3x_div_rn_noftz_f32_slowpath,@function
        .size           $__internal_0_$__cuda_sm3x_div_rn_noftz_f32_slowpath,(.L_x_20 - $__internal_0_$__cuda_sm3x_div_rn_noftz_f32_slowpath)
$__internal_0_$__cuda_sm3x_div_rn_noftz_f32_slowpath:
[----:B------:R-:W-:Y:S01]  /*07e0*/  SHF.R.U32.HI R5, RZ, 0x17, R3 ;  /* 0x00000017ff057819 */ /* 0x000fe20000011603 */
[----:B------:R-:W-:Y:S01]  /*07f0*/  BSSY.RECONVERGENT B1, `(.L_x_8) ;  /* 0x0000062000017945 */ /* 0x000fe20003800200 */
[----:B------:R-:W-:Y:S02]  /*0800*/  SHF.R.U32.HI R4, RZ, 0x17, R0 ;  /* 0x00000017ff047819 */ /* 0x000fe40000011600 */
[----:B------:R-:W-:Y:S02]  /*0810*/  LOP3.LUT R14, R5, 0xff, RZ, 0xc0, !PT ;  /* 0x000000ff050e7812 */ /* 0x000fe400078ec0ff */
[----:B------:R-:W-:-:S03]  /*0820*/  LOP3.LUT R8, R4, 0xff, RZ, 0xc0, !PT ;  /* 0x000000ff04087812 */ /* 0x000fc600078ec0ff */
[----:B------:R-:W-:Y:S02]  /*0830*/  VIADD R6, R14, 0xffffffff ;  /* 0xffffffff0e067836 */ /* 0x000fe40000000000 */
[----:B------:R-:W-:-:S03]  /*0840*/  VIADD R5, R8, 0xffffffff ;  /* 0xffffffff08057836 */ /* 0x000fc60000000000 */
[----:B------:R-:W-:-:S04]  /*0850*/  ISETP.GT.U32.AND P0, PT, R6, 0xfd, PT ;  /* 0x000000fd0600780c */ /* 0x000fc80003f04070 */
[----:B------:R-:W-:-:S13]  /*0860*/  ISETP.GT.U32.OR P0, PT, R5, 0xfd, P0 ;  /* 0x000000fd0500780c */ /* 0x000fda0000704470 */
[----:B------:R-:W-:Y:S01]  /*0870*/  @!P0 MOV R4, RZ ;  /* 0x000000ff00048202 */ /* 0x000fe20000000f00 */
[----:B------:R-:W-:Y:S06]  /*0880*/  @!P0 BRA `(.L_x_9) ;  /* 0x00000000005c8947 */ /* 0x000fec0003800000 */
[----:B------:R-:W-:Y:S02]  /*0890*/  FSETP.GTU.FTZ.AND P0, PT, |R0|, +INF , PT ;  /* 0x7f8000000000780b */ /* 0x000fe40003f1c200 */
[----:B------:R-:W-:-:S04]  /*08a0*/  FSETP.GTU.FTZ.AND P1, PT, |R3|, +INF , PT ;  /* 0x7f8000000300780b */ /* 0x000fc80003f3c200 */
[----:B------:R-:W-:-:S13]  /*08b0*/  PLOP3.LUT P0, PT, P0, P1, PT, 0xf8, 0x8f ;  /* 0x00000000008f781c */ /* 0x000fda0000703f70 */
[----:B------:R-:W-:Y:S05]  /*08c0*/  @P0 BRA `(.L_x_10) ;  /* 0x00000004004c0947 */ /* 0x000fea0003800000 */
[----:B------:R-:W-:-:S13]  /*08d0*/  LOP3.LUT P0, RZ, R3, 0x7fffffff, R0, 0xc8, !PT ;  /* 0x7fffffff03ff7812 */ /* 0x000fda000780c800 */
[----:B------:R-:W-:Y:S05]  /*08e0*/  @!P0 BRA `(.L_x_11) ;  /* 0x00000004003c8947 */ /* 0x000fea0003800000 */
[C---:B------:R-:W-:Y:S02]  /*08f0*/  FSETP.NEU.FTZ.AND P2, PT, |R0|.reuse, +INF , PT ;  /* 0x7f8000000000780b */ /* 0x040fe40003f5d200 */
[----:B------:R-:W-:Y:S02]  /*0900*/  FSETP.NEU.FTZ.AND P1, PT, |R3|, +INF , PT ;  /* 0x7f8000000300780b */ /* 0x000fe40003f3d200 */
[----:B------:R-:W-:-:S11]  /*0910*/  FSETP.NEU.FTZ.AND P0, PT, |R0|, +INF , PT ;  /* 0x7f8000000000780b */ /* 0x000fd60003f1d200 */
[----:B------:R-:W-:Y:S05]  /*0920*/  @!P1 BRA !P2, `(.L_x_11) ;  /* 0x00000004002c9947 */ /* 0x000fea0005000000 */
[----:B------:R-:W-:-:S04]  /*0930*/  LOP3.LUT P2, RZ, R0, 0x7fffffff, RZ, 0xc0, !PT ;  /* 0x7fffffff00ff7812 */ /* 0x000fc8000784c0ff */
[----:B------:R-:W-:-:S13]  /*0940*/  PLOP3.LUT P1, PT, P1, P2, PT, 0x2f, 0xf2 ;  /* 0x0000000000f2781c */ /* 0x000fda0000f24577 */
[----:B------:R-:W-:Y:S05]  /*0950*/  @P1 BRA `(.L_x_12) ;  /* 0x0000000400181947 */ /* 0x000fea0003800000 */
[----:B------:R-:W-:-:S04]  /*0960*/  LOP3.LUT P1, RZ, R3, 0x7fffffff, RZ, 0xc0, !PT ;  /* 0x7fffffff03ff7812 */ /* 0x000fc8000782c0ff */
[----:B------:R-:W-:-:S13]  /*0970*/  PLOP3.LUT P0, PT, P0, P1, PT, 0x2f, 0xf2 ;  /* 0x0000000000f2781c */ /* 0x000fda0000702577 */
[----:B------:R-:W-:Y:S05]  /*0980*/  @P0 BRA `(.L_x_13) ;  /* 0x0000000400000947 */ /* 0x000fea0003800000 */
[----:B------:R-:W-:Y:S02]  /*0990*/  ISETP.GE.AND P0, PT, R5, RZ, PT ;  /* 0x000000ff0500720c */ /* 0x000fe40003f06270 */
[----:B------:R-:W-:-:S11]  /*09a0*/  ISETP.GE.AND P1, PT, R6, RZ, PT ;  /* 0x000000ff0600720c */ /* 0x000fd60003f26270 */
[----:B------:R-:W-:Y:S02]  /*09b0*/  @P0 IMAD.MOV.U32 R4, RZ, RZ, RZ ;  /* 0x000000ffff040224 */ /* 0x000fe400078e00ff */
[----:B------:R-:W-:Y:S01]  /*09c0*/  @!P0 FFMA R0, R0, 1.84467440737095516160e+19, RZ ;  /* 0x5f80000000008823 */ /* 0x000fe200000000ff */
[----:B------:R-:W-:Y:S02]  /*09d0*/  @!P0 IMAD.MOV.U32 R4, RZ, RZ, -0x40 ;  /* 0xffffffc0ff048424 */ /* 0x000fe400078e00ff */
[----:B------:R-:W-:Y:S02]  /*09e0*/  @!P1 FFMA R3, R3, 1.84467440737095516160e+19, RZ ;  /* 0x5f80000003039823 */ /* 0x000fe400000000ff */
[----:B------:R-:W-:-:S07]  /*09f0*/  @!P1 VIADD R4, R4, 0x40 ;  /* 0x0000004004049836 */ /* 0x000fce0000000000 */
.L_x_9:
[----:B------:R-:W-:Y:S01]  /*0a00*/  LEA R6, R14, 0xc0800000, 0x17 ;  /* 0xc08000000e067811 */ /* 0x000fe200078eb8ff */
[----:B------:R-:W-:Y:S03]  /*0a10*/  BSSY.RECONVERGENT B2, `(.L_x_14) ;  /* 0x0000036000027945 */ /* 0x000fe60003800200 */
[----:B------:R-:W-:Y:S01]  /*0a20*/  IADD3 R6, PT, PT, -R6, R3, RZ ;  /* 0x0000000306067210 */ /* 0x000fe20007ffe1ff */
[----:B------:R-:W-:-:S03]  /*0a30*/  VIADD R3, R8, 0xffffff81 ;  /* 0xffffff8108037836 */ /* 0x000fc60000000000 */
[----:B------:R-:W0:Y:S01]  /*0a40*/  MUFU.RCP R5, R6 ;  /* 0x0000000600057308 */ /* 0x000e220000001000 */
[----:B------:R-:W-:Y:S01]  /*0a50*/  FADD.FTZ R7, -R6, -RZ ;  /* 0x800000ff06077221 */ /* 0x000fe20000010100 */
[----:B------:R-:W-:-:S03]  /*0a60*/  IMAD R0, R3, -0x800000, R0 ;  /* 0xff80000003007824 */ /* 0x000fc600078e0200 */
[----:B0-----:R-:W-:-:S04]  /*0a70*/  FFMA R8, R5, R7, 1 ;  /* 0x3f80000005087423 */ /* 0x001fc80000000007 */
[----:B------:R-:W-:-:S04]  /*0a80*/  FFMA R16, R5, R8, R5 ;  /* 0x0000000805107223 */ /* 0x000fc80000000005 */
[----:B------:R-:W-:-:S04]  /*0a90*/  FFMA R5, R0, R16, RZ ;  /* 0x0000001000057223 */ /* 0x000fc800000000ff */
[----:B------:R-:W-:-:S04]  /*0aa0*/  FFMA R8, R7, R5, R0 ;  /* 0x0000000507087223 */ /* 0x000fc80000000000 */
[----:B------:R-:W-:Y:S01]  /*0ab0*/  FFMA R9, R16, R8, R5 ;  /* 0x0000000810097223 */ /* 0x000fe20000000005 */
[----:B------:R-:W-:-:S03]  /*0ac0*/  IADD3 R5, PT, PT, R3, 0x7f, -R14 ;  /* 0x0000007f03057810 */ /* 0x000fc60007ffe80e */
[----:B------:R-:W-:Y:S02]  /*0ad0*/  FFMA R8, R7, R9, R0 ;  /* 0x0000000907087223 */ /* 0x000fe40000000000 */
[----:B------:R-:W-:Y:S02]  /*0ae0*/  IMAD.IADD R5, R5, 0x1, R4 ;  /* 0x0000000105057824 */ /* 0x000fe400078e0204 */
[----:B------:R-:W-:-:S05]  /*0af0*/  FFMA R0, R16, R8, R9 ;  /* 0x0000000810007223 */ /* 0x000fca0000000009 */
[----:B------:R-:W-:-:S04]  /*0b00*/  SHF.R.U32.HI R3, RZ, 0x17, R0 ;  /* 0x00000017ff037819 */ /* 0x000fc80000011600 */
[----:B------:R-:W-:-:S05]  /*0b10*/  LOP3.LUT R3, R3, 0xff, RZ, 0xc0, !PT ;  /* 0x000000ff03037812 */ /* 0x000fca00078ec0ff */
[----:B------:R-:W-:-:S05]  /*0b20*/  IMAD.IADD R7, R3, 0x1, R5 ;  /* 0x0000000103077824 */ /* 0x000fca00078e0205 */
[----:B------:R-:W-:-:S04]  /*0b30*/  IADD3 R3, PT, PT, R7, -0x1, RZ ;  /* 0xffffffff07037810 */ /* 0x000fc80007ffe0ff */
[----:B------:R-:W-:-:S13]  /*0b40*/  ISETP.GE.U32.AND P0, PT, R3, 0xfe, PT ;  /* 0x000000fe0300780c */ /* 0x000fda0003f06070 */
[----:B------:R-:W-:Y:S05]  /*0b50*/  @!P0 BRA `(.L_x_15) ;  /* 0x0000000000808947 */ /* 0x000fea0003800000 */
[----:B------:R-:W-:-:S13]  /*0b60*/  ISETP.GT.AND P0, PT, R7, 0xfe, PT ;  /* 0x000000fe0700780c */ /* 0x000fda0003f04270 */
[----:B------:R-:W-:Y:S05]  /*0b70*/  @P0 BRA `(.L_x_16) ;  /* 0x00000000006c0947 */ /* 0x000fea0003800000 */
[----:B------:R-:W-:-:S13]  /*0b80*/  ISETP.GE.AND P0, PT, R7, 0x1, PT ;  /* 0x000000010700780c */ /* 0x000fda0003f06270 */
[----:B------:R-:W-:Y:S05]  /*0b90*/  @P0 BRA `(.L_x_17) ;  /* 0x0000000000740947 */ /* 0x000fea0003800000 */
[----:B------:R-:W-:Y:S02]  /*0ba0*/  ISETP.GE.AND P0, PT, R7, -0x18, PT ;  /* 0xffffffe80700780c */ /* 0x000fe40003f06270 */
[----:B------:R-:W-:-:S11]  /*0bb0*/  LOP3.LUT R0, R0, 0x80000000, RZ, 0xc0, !PT ;  /* 0x8000000000007812 */ /* 0x000fd600078ec0ff */
[----:B------:R-:W-:Y:S05]  /*0bc0*/  @!P0 BRA `(.L_x_17) ;  /* 0x0000000000688947 */ /* 0x000fea0003800000 */
[CCC-:B------:R-:W-:Y:S01]  /*0bd0*/  FFMA.RZ R3, R16.reuse, R8.reuse, R9.reuse ;  /* 0x0000000810037223 */ /* 0x1c0fe2000000c009 */
[C---:B------:R-:W-:Y:S02]  /*0be0*/  VIADD R6, R7.reuse, 0x20 ;  /* 0x0000002007067836 */ /* 0x040fe40000000000 */
[CCC-:B------:R-:W-:Y:S01]  /*0bf0*/  FFMA.RM R4, R16.reuse, R8.reuse, R9.reuse ;  /* 0x0000000810047223 */ /* 0x1c0fe20000004009 */
[----:B------:R-:W-:Y:S02]  /*0c00*/  ISETP.NE.AND P2, PT, R7, RZ, PT ;  /* 0x000000ff0700720c */ /* 0x000fe40003f45270 */
[----:B------:R-:W-:Y:S01]  /*0c10*/  LOP3.LUT R5, R3, 0x7fffff, RZ, 0xc0, !PT ;  /* 0x007fffff03057812 */ /* 0x000fe200078ec0ff */
[----:B------:R-:W-:Y:S01]  /*0c20*/  FFMA.RP R3, R16, R8, R9 ;  /* 0x0000000810037223 */ /* 0x000fe20000008009 */
[----:B------:R-:W-:Y:S01]  /*0c30*/  ISETP.NE.AND P1, PT, R7, RZ, PT ;  /* 0x000000ff0700720c */ /* 0x000fe20003f25270 */
[----:B------:R-:W-:Y:S01]  /*0c40*/  IMAD.MOV R7, RZ, RZ, -R7 ;  /* 0x000000ffff077224 */ /* 0x000fe200078e0a07 */
[----:B------:R-:W-:-:S02]  /*0c50*/  LOP3.LUT R5, R5, 0x800000, RZ, 0xfc, !PT ;  /* 0x0080000005057812 */ /* 0x000fc400078efcff */
[----:B------:R-:W-:Y:S02]  /*0c60*/  FSETP.NEU.FTZ.AND P0, PT, R3, R4, PT ;  /* 0x000000040300720b */ /* 0x000fe40003f1d000 */
[----:B------:R-:W-:Y:S02]  /*0c70*/  SHF.L.U32 R6, R5, R6, RZ ;  /* 0x0000000605067219 */ /* 0x000fe400000006ff */
[----:B------:R-:W-:Y:S02]  /*0c80*/  SEL R4, R7, RZ, P2 ;  /* 0x000000ff07047207 */ /* 0x000fe40001000000 */
[----:B------:R-:W-:Y:S02]  /*0c90*/  ISETP.NE.AND P1, PT, R6, RZ, P1 ;  /* 0x000000ff0600720c */ /* 0x000fe40000f25270 */
[----:B------:R-:W-:Y:S02]  /*0ca0*/  SHF.R.U32.HI R4, RZ, R4, R5 ;  /* 0x00000004ff047219 */ /* 0x000fe40000011605 */
[----:B------:R-:W-:-:S02]  /*0cb0*/  PLOP3.LUT P0, PT, P0, P1, PT, 0xf8, 0x8f ;  /* 0x00000000008f781c */ /* 0x000fc40000703f70 */
[----:B------:R-:W-:Y:S02]  /*0cc0*/  SHF.R.U32.HI R6, RZ, 0x1, R4 ;  /* 0x00000001ff067819 */ /* 0x000fe40000011604 */
[----:B------:R-:W-:-:S04]  /*0cd0*/  SEL R3, RZ, 0x1, !P0 ;  /* 0x00000001ff037807 */ /* 0x000fc80004000000 */
[----:B------:R-:W-:-:S04]  /*0ce0*/  LOP3.LUT R3, R3, 0x1, R6, 0xf8, !PT ;  /* 0x0000000103037812 */ /* 0x000fc800078ef806 */
[----:B------:R-:W-:-:S05]  /*0cf0*/  LOP3.LUT R3, R3, R4, RZ, 0xc0, !PT ;  /* 0x0000000403037212 */ /* 0x000fca00078ec0ff */
[----:B------:R-:W-:-:S05]  /*0d00*/  IMAD.IADD R3, R6, 0x1, R3 ;  /* 0x0000000106037824 */ /* 0x000fca00078e0203 */
[----:B------:R-:W-:Y:S01]  /*0d10*/  LOP3.LUT R0, R3, R0, RZ, 0xfc, !PT ;  /* 0x0000000003007212 */ /* 0x000fe200078efcff */
[----:B------:R-:W-:Y:S06]  /*0d20*/  BRA `(.L_x_17) ;  /* 0x0000000000107947 */ /* 0x000fec0003800000 */
.L_x_16:
[----:B------:R-:W-:-:S04]  /*0d30*/  LOP3.LUT R0, R0, 0x80000000, RZ, 0xc0, !PT ;  /* 0x8000000000007812 */ /* 0x000fc800078ec0ff */
[----:B------:R-:W-:Y:S01]  /*0d40*/  LOP3.LUT R0, R0, 0x7f800000, RZ, 0xfc, !PT ;  /* 0x7f80000000007812 */ /* 0x000fe200078efcff */
[----:B------:R-:W-:Y:S06]  /*0d50*/  BRA `(.L_x_17) ;  /* 0x0000000000047947 */ /* 0x000fec0003800000 */
.L_x_15:
[----:B------:R-:W-:-:S07]  /*0d60*/  LEA R0, R5, R0, 0x17 ;  /* 0x0000000005007211 */ /* 0x000fce00078eb8ff */
.L_x_17:
[----:B------:R-:W-:Y:S05]  /*0d70*/  BSYNC.RECONVERGENT B2 ;  /* 0x0000000000027941 */ /* 0x000fea0003800200 */
.L_x_14:
[----:B------:R-:W-:Y:S05]  /*0d80*/  BRA `(.L_x_18) ;  /* 0x0000000000207947 */ /* 0x000fea0003800000 */
.L_x_13:
[----:B------:R-:W-:-:S04]  /*0d90*/  LOP3.LUT R0, R3, 0x80000000, R0, 0x48, !PT ;  /* 0x8000000003007812 */ /* 0x000fc800078e4800 */
[----:B------:R-:W-:Y:S01]  /*0da0*/  LOP3.LUT R0, R0, 0x7f800000, RZ, 0xfc, !PT ;  /* 0x7f80000000007812 */ /* 0x000fe200078efcff */
[----:B------:R-:W-:Y:S06]  /*0db0*/  BRA `(.L_x_18) ;  /* 0x0000000000147947 */ /* 0x000fec0003800000 */
.L_x_12:
[----:B------:R-:W-:Y:S01]  /*0dc0*/  LOP3.LUT R0, R3, 0x80000000, R0, 0x48, !PT ;  /* 0x8000000003007812 */ /* 0x000fe200078e4800 */
[----:B------:R-:W-:Y:S06]  /*0dd0*/  BRA `(.L_x_18) ;  /* 0x00000000000c7947 */ /* 0x000fec0003800000 */
.L_x_11:
[----:B------:R-:W0:Y:S01]  /*0de0*/  MUFU.RSQ R0, -QNAN ;  /* 0xffc0000000007908 */ /* 0x000e220000001400 */
[----:B------:R-:W-:Y:S05]  /*0df0*/  BRA `(.L_x_18) ;  /* 0x0000000000047947 */ /* 0x000fea0003800000 */
.L_x_10:
[----:B------:R-:W-:-:S07]  /*0e00*/  FADD.FTZ R0, R0, R3 ;  /* 0x0000000300007221 */ /* 0x000fce0000010000 */
.L_x_18:
[----:B------:R-:W-:Y:S05]  /*0e10*/  BSYNC.RECONVERGENT B1 ;  /* 0x0000000000017941 */ /* 0x000fea0003800200 */
.L_x_8:
[----:B------:R-:W-:-:S04]  /*0e20*/  IMAD.MOV.U32 R3, RZ, RZ, 0x0 ;  /* 0x00000000ff037424 */ /* 0x000fc800078e00ff */
[----:B0-----:R-:W-:Y:S05]  /*0e30*/  RET.REL.NODEC R2 `(_Z12resizeKernelP6uchar3S0_iiii) ;  /* 0xfffffff002707950 */ /* 0x001fea0003c3ffff */
.L_x_19:
        /* <DEDUP_REMOVED lines=12> */
.L_x_20:


//--------------------- .nv.shared.reserved.0     --------------------------
	.section	.nv.shared.reserved.0,"aw",@nobits
	.weak		__nv_reservedSMEM_offset_0_alias
	.size		__nv_reservedSMEM_offset_0_alias, 0, 64
	.other		__nv_reservedSMEM_offset_0_alias,@"STO_CUDA_RESERVED_SHARED STV_DEFAULT"
__nv_reservedSMEM_offset_0_alias:
	.zero		0
	.zero		64


//--------------------- .nv.constant0._Z14bgrToRgbKernelP6uchar3S0_ii --------------------------
	.section	.nv.constant0._Z14bgrToRgbKernelP6uchar3S0_ii,"a",@progbits
	.sectionflags	@""
	.align	4
.nv.constant0._Z14bgrToRgbKernelP6uchar3S0_ii:
	.zero		920


//--------------------- .nv.constant0._Z14padImageKernelPfS_iiiiiif --------------------------
	.section	.nv.constant0._Z14padImageKernelPfS_iiiiiif,"a",@progbits
	.sectionflags	@""
	.align	4
.nv.constant0._Z14padImageKernelPfS_iiiiiif:
	.zero		940


//--------------------- .nv.constant0._Z14hwcToChwKernelPfS_ii --------------------------
	.section	.nv.constant0._Z14hwcToChwKernelPfS_ii,"a",@progbits
	.sectionflags	@""
	.align	4
.nv.constant0._Z14hwcToChwKernelPfS_ii:
	.zero		920


//--------------------- .nv.constant0._Z15normalizeKernelP6uchar3Pfiif --------------------------
	.section	.nv.constant0._Z15normalizeKernelP6uchar3Pfiif,"a",@progbits
	.sectionflags	@""
	.align	4
.nv.constant0._Z15normalizeKernelP6uchar3Pfiif:
	.zero		924


//--------------------- .nv.constant0._Z12resizeKernelP6uchar3S0_iiii --------------------------
	.section	.nv.constant0._Z12resizeKernelP6uchar3S0_iiii,"a",@progbits
	.sectionflags	@""
	.align	4
.nv.constant0._Z12resizeKernelP6uchar3S0_iiii:
	.zero		928


//--------------------- SYMBOLS --------------------------

	.type		.nv.reservedSmem.offset0,@object
	.size		.nv.reservedSmem.offset0,0x4
